//
// Generated by NVIDIA NVVM Compiler
//
// Compiler Build ID: CL-36424714
// Cuda compilation tools, release 13.0, V13.0.88
// Based on NVVM 20.0.0
//

.version 9.0
.target sm_100
.address_size 64

	// .globl	_Z13MandelbrotSetPhjjddd

.visible .entry _Z13MandelbrotSetPhjjddd(
	.param .u64 .ptr .align 1 _Z13MandelbrotSetPhjjddd_param_0,
	.param .u32 _Z13MandelbrotSetPhjjddd_param_1,
	.param .u32 _Z13MandelbrotSetPhjjddd_param_2,
	.param .f64 _Z13MandelbrotSetPhjjddd_param_3,
	.param .f64 _Z13MandelbrotSetPhjjddd_param_4,
	.param .f64 _Z13MandelbrotSetPhjjddd_param_5
)
{
	.reg .pred 	%p<19>;
	.reg .b16 	%rs<2>;
	.reg .b32 	%r<34>;
	.reg .b64 	%rd<7>;
	.reg .b64 	%fd<137>;

	ld.param.u64 	%rd2, [_Z13MandelbrotSetPhjjddd_param_0];
	ld.param.u32 	%r20, [_Z13MandelbrotSetPhjjddd_param_1];
	ld.param.u32 	%r21, [_Z13MandelbrotSetPhjjddd_param_2];
	ld.param.f64 	%fd69, [_Z13MandelbrotSetPhjjddd_param_3];
	ld.param.f64 	%fd70, [_Z13MandelbrotSetPhjjddd_param_4];
	ld.param.f64 	%fd71, [_Z13MandelbrotSetPhjjddd_param_5];
	cvta.to.global.u64 	%rd1, %rd2;
	mov.u32 	%r22, %ctaid.x;
	mov.u32 	%r23, %ntid.x;
	mov.u32 	%r24, %tid.x;
	mad.lo.s32 	%r1, %r22, %r23, %r24;
	mul.lo.s32 	%r25, %r21, %r20;
	setp.ge.u32 	%p1, %r1, %r25;
	@%p1 bra 	$L__BB0_36;
	cvt.rn.f64.u32 	%fd72, %r20;
	div.rn.f64 	%fd73, %fd72, 0d4008000000000000;
	cvt.rn.f64.u32 	%fd74, %r21;
	mul.f64 	%fd75, %fd74, 0d3FE0000000000000;
	min.f64 	%fd76, %fd73, %fd75;
	rcp.rn.f64 	%fd77, %fd76;
	div.u32 	%r27, %r1, %r20;
	mul.lo.s32 	%r28, %r27, %r20;
	sub.s32 	%r29, %r1, %r28;
	cvt.rn.f64.u32 	%fd78, %r29;
	mul.f64 	%fd79, %fd72, 0d3FE0000000000000;
	sub.f64 	%fd80, %fd78, %fd79;
	mul.f64 	%fd81, %fd77, %fd80;
	cvt.rn.f64.u32 	%fd82, %r27;
	sub.f64 	%fd83, %fd82, %fd75;
	mul.f64 	%fd84, %fd77, %fd83;
	div.rn.f64 	%fd85, %fd81, %fd71;
	add.f64 	%fd1, %fd69, %fd85;
	div.rn.f64 	%fd86, %fd84, %fd71;
	add.f64 	%fd2, %fd70, %fd86;
	mov.b32 	%r2, 0;
	mov.f64 	%fd135, %fd2;
	mov.f64 	%fd136, %fd1;
$L__BB0_2:
	mul.f64 	%fd5, %fd136, %fd136;
	mul.f64 	%fd6, %fd135, %fd135;
	add.f64 	%fd87, %fd5, %fd6;
	setp.gt.f64 	%p2, %fd87, 0d4010000000000000;
	@%p2 bra 	$L__BB0_33;
	add.f64 	%fd88, %fd136, %fd136;
	fma.rn.f64 	%fd7, %fd88, %fd135, %fd2;
	sub.f64 	%fd89, %fd5, %fd6;
	add.f64 	%fd8, %fd1, %fd89;
	mul.f64 	%fd9, %fd8, %fd8;
	mul.f64 	%fd10, %fd7, %fd7;
	add.f64 	%fd90, %fd9, %fd10;
	setp.gt.f64 	%p3, %fd90, 0d4010000000000000;
	@%p3 bra 	$L__BB0_32;
	add.f64 	%fd91, %fd8, %fd8;
	fma.rn.f64 	%fd11, %fd91, %fd7, %fd2;
	sub.f64 	%fd92, %fd9, %fd10;
	add.f64 	%fd12, %fd1, %fd92;
	mul.f64 	%fd13, %fd12, %fd12;
	mul.f64 	%fd14, %fd11, %fd11;
	add.f64 	%fd93, %fd13, %fd14;
	setp.gt.f64 	%p4, %fd93, 0d4010000000000000;
	@%p4 bra 	$L__BB0_31;
	add.f64 	%fd94, %fd12, %fd12;
	fma.rn.f64 	%fd15, %fd94, %fd11, %fd2;
	sub.f64 	%fd95, %fd13, %fd14;
	add.f64 	%fd16, %fd1, %fd95;
	mul.f64 	%fd17, %fd16, %fd16;
	mul.f64 	%fd18, %fd15, %fd15;
	add.f64 	%fd96, %fd17, %fd18;
	setp.gt.f64 	%p5, %fd96, 0d4010000000000000;
	@%p5 bra 	$L__BB0_30;
	add.f64 	%fd97, %fd16, %fd16;
	fma.rn.f64 	%fd19, %fd97, %fd15, %fd2;
	sub.f64 	%fd98, %fd17, %fd18;
	add.f64 	%fd20, %fd1, %fd98;
	mul.f64 	%fd21, %fd20, %fd20;
	mul.f64 	%fd22, %fd19, %fd19;
	add.f64 	%fd99, %fd21, %fd22;
	setp.gt.f64 	%p6, %fd99, 0d4010000000000000;
	@%p6 bra 	$L__BB0_29;
	add.f64 	%fd100, %fd20, %fd20;
	fma.rn.f64 	%fd23, %fd100, %fd19, %fd2;
	sub.f64 	%fd101, %fd21, %fd22;
	add.f64 	%fd24, %fd1, %fd101;
	mul.f64 	%fd25, %fd24, %fd24;
	mul.f64 	%fd26, %fd23, %fd23;
	add.f64 	%fd102, %fd25, %fd26;
	setp.gt.f64 	%p7, %fd102, 0d4010000000000000;
	@%p7 bra 	$L__BB0_28;
	add.f64 	%fd103, %fd24, %fd24;
	fma.rn.f64 	%fd27, %fd103, %fd23, %fd2;
	sub.f64 	%fd104, %fd25, %fd26;
	add.f64 	%fd28, %fd1, %fd104;
	mul.f64 	%fd29, %fd28, %fd28;
	mul.f64 	%fd30, %fd27, %fd27;
	add.f64 	%fd105, %fd29, %fd30;
	setp.gt.f64 	%p8, %fd105, 0d4010000000000000;
	@%p8 bra 	$L__BB0_27;
	add.f64 	%fd106, %fd28, %fd28;
	fma.rn.f64 	%fd31, %fd106, %fd27, %fd2;
	sub.f64 	%fd107, %fd29, %fd30;
	add.f64 	%fd32, %fd1, %fd107;
	mul.f64 	%fd33, %fd32, %fd32;
	mul.f64 	%fd34, %fd31, %fd31;
	add.f64 	%fd108, %fd33, %fd34;
	setp.gt.f64 	%p9, %fd108, 0d4010000000000000;
	@%p9 bra 	$L__BB0_26;
	add.f64 	%fd109, %fd32, %fd32;
	fma.rn.f64 	%fd35, %fd109, %fd31, %fd2;
	sub.f64 	%fd110, %fd33, %fd34;
	add.f64 	%fd36, %fd1, %fd110;
	mul.f64 	%fd37, %fd36, %fd36;
	mul.f64 	%fd38, %fd35, %fd35;
	add.f64 	%fd111, %fd37, %fd38;
	setp.gt.f64 	%p10, %fd111, 0d4010000000000000;
	@%p10 bra 	$L__BB0_25;
	add.f64 	%fd112, %fd36, %fd36;
	fma.rn.f64 	%fd39, %fd112, %fd35, %fd2;
	sub.f64 	%fd113, %fd37, %fd38;
	add.f64 	%fd40, %fd1, %fd113;
	mul.f64 	%fd41, %fd40, %fd40;
	mul.f64 	%fd42, %fd39, %fd39;
	add.f64 	%fd114, %fd41, %fd42;
	setp.gt.f64 	%p11, %fd114, 0d4010000000000000;
	@%p11 bra 	$L__BB0_24;
	add.f64 	%fd115, %fd40, %fd40;
	fma.rn.f64 	%fd43, %fd115, %fd39, %fd2;
	sub.f64 	%fd116, %fd41, %fd42;
	add.f64 	%fd44, %fd1, %fd116;
	mul.f64 	%fd45, %fd44, %fd44;
	mul.f64 	%fd46, %fd43, %fd43;
	add.f64 	%fd117, %fd45, %fd46;
	setp.gt.f64 	%p12, %fd117, 0d4010000000000000;
	@%p12 bra 	$L__BB0_23;
	add.f64 	%fd118, %fd44, %fd44;
	fma.rn.f64 	%fd47, %fd118, %fd43, %fd2;
	sub.f64 	%fd119, %fd45, %fd46;
	add.f64 	%fd48, %fd1, %fd119;
	mul.f64 	%fd49, %fd48, %fd48;
	mul.f64 	%fd50, %fd47, %fd47;
	add.f64 	%fd120, %fd49, %fd50;
	setp.gt.f64 	%p13, %fd120, 0d4010000000000000;
	@%p13 bra 	$L__BB0_22;
	add.f64 	%fd121, %fd48, %fd48;
	fma.rn.f64 	%fd51, %fd121, %fd47, %fd2;
	sub.f64 	%fd122, %fd49, %fd50;
	add.f64 	%fd52, %fd1, %fd122;
	mul.f64 	%fd53, %fd52, %fd52;
	mul.f64 	%fd54, %fd51, %fd51;
	add.f64 	%fd123, %fd53, %fd54;
	setp.gt.f64 	%p14, %fd123, 0d4010000000000000;
	@%p14 bra 	$L__BB0_21;
	add.f64 	%fd124, %fd52, %fd52;
	fma.rn.f64 	%fd55, %fd124, %fd51, %fd2;
	sub.f64 	%fd125, %fd53, %fd54;
	add.f64 	%fd56, %fd1, %fd125;
	mul.f64 	%fd57, %fd56, %fd56;
	mul.f64 	%fd58, %fd55, %fd55;
	add.f64 	%fd126, %fd57, %fd58;
	setp.gt.f64 	%p15, %fd126, 0d4010000000000000;
	@%p15 bra 	$L__BB0_20;
	add.f64 	%fd127, %fd56, %fd56;
	fma.rn.f64 	%fd59, %fd127, %fd55, %fd2;
	sub.f64 	%fd128, %fd57, %fd58;
	add.f64 	%fd60, %fd1, %fd128;
	mul.f64 	%fd61, %fd60, %fd60;
	mul.f64 	%fd62, %fd59, %fd59;
	add.f64 	%fd129, %fd61, %fd62;
	setp.gt.f64 	%p16, %fd129, 0d4010000000000000;
	@%p16 bra 	$L__BB0_19;
	add.f64 	%fd130, %fd60, %fd60;
	fma.rn.f64 	%fd63, %fd130, %fd59, %fd2;
	sub.f64 	%fd131, %fd61, %fd62;
	add.f64 	%fd64, %fd1, %fd131;
	mul.f64 	%fd65, %fd64, %fd64;
	mul.f64 	%fd66, %fd63, %fd63;
	add.f64 	%fd132, %fd65, %fd66;
	setp.gt.f64 	%p17, %fd132, 0d4010000000000000;
	@%p17 bra 	$L__BB0_18;
	bra.uni 	$L__BB0_34;
$L__BB0_18:
	add.s32 	%r2, %r2, 15;
	bra.uni 	$L__BB0_33;
$L__BB0_19:
	add.s32 	%r2, %r2, 14;
	bra.uni 	$L__BB0_33;
$L__BB0_20:
	add.s32 	%r2, %r2, 13;
	bra.uni 	$L__BB0_33;
$L__BB0_21:
	add.s32 	%r2, %r2, 12;
	bra.uni 	$L__BB0_33;
$L__BB0_22:
	add.s32 	%r2, %r2, 11;
	bra.uni 	$L__BB0_33;
$L__BB0_23:
	add.s32 	%r2, %r2, 10;
	bra.uni 	$L__BB0_33;
$L__BB0_24:
	add.s32 	%r2, %r2, 9;
	bra.uni 	$L__BB0_33;
$L__BB0_25:
	add.s32 	%r2, %r2, 8;
	bra.uni 	$L__BB0_33;
$L__BB0_26:
	add.s32 	%r2, %r2, 7;
	bra.uni 	$L__BB0_33;
$L__BB0_27:
	add.s32 	%r2, %r2, 6;
	bra.uni 	$L__BB0_33;
$L__BB0_28:
	add.s32 	%r2, %r2, 5;
	bra.uni 	$L__BB0_33;
$L__BB0_29:
	add.s32 	%r2, %r2, 4;
	bra.uni 	$L__BB0_33;
$L__BB0_30:
	add.s32 	%r2, %r2, 3;
	bra.uni 	$L__BB0_33;
$L__BB0_31:
	add.s32 	%r2, %r2, 2;
	bra.uni 	$L__BB0_33;
$L__BB0_32:
	add.s32 	%r2, %r2, 1;
$L__BB0_33:
	mul.lo.s32 	%r30, %r2, 255;
	shr.u32 	%r31, %r30, 10;
	cvt.u64.u32 	%rd5, %r1;
	add.s64 	%rd6, %rd1, %rd5;
	st.global.u8 	[%rd6], %r31;
	bra.uni 	$L__BB0_36;
$L__BB0_34:
	add.f64 	%fd133, %fd64, %fd64;
	fma.rn.f64 	%fd135, %fd133, %fd63, %fd2;
	sub.f64 	%fd134, %fd65, %fd66;
	add.f64 	%fd136, %fd1, %fd134;
	add.s32 	%r2, %r2, 16;
	setp.ne.s32 	%p18, %r2, 1024;
	@%p18 bra 	$L__BB0_2;
	cvt.u64.u32 	%rd3, %r1;
	add.s64 	%rd4, %rd1, %rd3;
	mov.b16 	%rs1, 255;
	st.global.u8 	[%rd4], %rs1;
$L__BB0_36:
	ret;

}
	// .globl	_Z13MandelbrotSetPjjjddd
.visible .entry _Z13MandelbrotSetPjjjddd(
	.param .u64 .ptr .align 1 _Z13MandelbrotSetPjjjddd_param_0,
	.param .u32 _Z13MandelbrotSetPjjjddd_param_1,
	.param .u32 _Z13MandelbrotSetPjjjddd_param_2,
	.param .f64 _Z13MandelbrotSetPjjjddd_param_3,
	.param .f64 _Z13MandelbrotSetPjjjddd_param_4,
	.param .f64 _Z13MandelbrotSetPjjjddd_param_5
)
{
	.reg .pred 	%p<23>;
	.reg .b32 	%r<50>;
	.reg .b64 	%rd<7>;
	.reg .b64 	%fd<169>;

	ld.param.u64 	%rd2, [_Z13MandelbrotSetPjjjddd_param_0];
	ld.param.u32 	%r20, [_Z13MandelbrotSetPjjjddd_param_1];
	ld.param.u32 	%r21, [_Z13MandelbrotSetPjjjddd_param_2];
	ld.param.f64 	%fd79, [_Z13MandelbrotSetPjjjddd_param_3];
	ld.param.f64 	%fd80, [_Z13MandelbrotSetPjjjddd_param_4];
	ld.param.f64 	%fd81, [_Z13MandelbrotSetPjjjddd_param_5];
	cvta.to.global.u64 	%rd1, %rd2;
	mov.u32 	%r22, %ctaid.x;
	mov.u32 	%r23, %ntid.x;
	mov.u32 	%r24, %tid.x;
	mad.lo.s32 	%r1, %r22, %r23, %r24;
	mul.lo.s32 	%r25, %r21, %r20;
	setp.ge.u32 	%p1, %r1, %r25;
	@%p1 bra 	$L__BB1_44;
	cvt.rn.f64.u32 	%fd82, %r20;
	div.rn.f64 	%fd83, %fd82, 0d4008000000000000;
	cvt.rn.f64.u32 	%fd84, %r21;
	mul.f64 	%fd85, %fd84, 0d3FE0000000000000;
	min.f64 	%fd86, %fd83, %fd85;
	rcp.rn.f64 	%fd87, %fd86;
	div.u32 	%r27, %r1, %r20;
	mul.lo.s32 	%r28, %r27, %r20;
	sub.s32 	%r29, %r1, %r28;
	cvt.rn.f64.u32 	%fd88, %r29;
	mul.f64 	%fd89, %fd82, 0d3FE0000000000000;
	sub.f64 	%fd90, %fd88, %fd89;
	mul.f64 	%fd91, %fd87, %fd90;
	cvt.rn.f64.u32 	%fd92, %r27;
	sub.f64 	%fd93, %fd92, %fd85;
	mul.f64 	%fd94, %fd87, %fd93;
	div.rn.f64 	%fd95, %fd91, %fd81;
	add.f64 	%fd1, %fd79, %fd95;
	div.rn.f64 	%fd96, %fd94, %fd81;
	add.f64 	%fd2, %fd80, %fd96;
	mov.b32 	%r2, 0;
	mov.f64 	%fd164, %fd2;
	mov.f64 	%fd165, %fd1;
$L__BB1_2:
	mul.f64 	%fd5, %fd165, %fd165;
	mul.f64 	%fd6, %fd164, %fd164;
	add.f64 	%fd97, %fd5, %fd6;
	setp.gt.f64 	%p2, %fd97, 0d4010000000000000;
	@%p2 bra 	$L__BB1_33;
	add.f64 	%fd98, %fd165, %fd165;
	fma.rn.f64 	%fd17, %fd98, %fd164, %fd2;
	sub.f64 	%fd99, %fd5, %fd6;
	add.f64 	%fd18, %fd1, %fd99;
	mul.f64 	%fd19, %fd18, %fd18;
	mul.f64 	%fd20, %fd17, %fd17;
	add.f64 	%fd100, %fd19, %fd20;
	setp.gt.f64 	%p3, %fd100, 0d4010000000000000;
	@%p3 bra 	$L__BB1_32;
	add.f64 	%fd101, %fd18, %fd18;
	fma.rn.f64 	%fd21, %fd101, %fd17, %fd2;
	sub.f64 	%fd102, %fd19, %fd20;
	add.f64 	%fd22, %fd1, %fd102;
	mul.f64 	%fd23, %fd22, %fd22;
	mul.f64 	%fd24, %fd21, %fd21;
	add.f64 	%fd103, %fd23, %fd24;
	setp.gt.f64 	%p4, %fd103, 0d4010000000000000;
	@%p4 bra 	$L__BB1_31;
	add.f64 	%fd104, %fd22, %fd22;
	fma.rn.f64 	%fd25, %fd104, %fd21, %fd2;
	sub.f64 	%fd105, %fd23, %fd24;
	add.f64 	%fd26, %fd1, %fd105;
	mul.f64 	%fd27, %fd26, %fd26;
	mul.f64 	%fd28, %fd25, %fd25;
	add.f64 	%fd106, %fd27, %fd28;
	setp.gt.f64 	%p5, %fd106, 0d4010000000000000;
	@%p5 bra 	$L__BB1_30;
	add.f64 	%fd107, %fd26, %fd26;
	fma.rn.f64 	%fd29, %fd107, %fd25, %fd2;
	sub.f64 	%fd108, %fd27, %fd28;
	add.f64 	%fd30, %fd1, %fd108;
	mul.f64 	%fd31, %fd30, %fd30;
	mul.f64 	%fd32, %fd29, %fd29;
	add.f64 	%fd109, %fd31, %fd32;
	setp.gt.f64 	%p6, %fd109, 0d4010000000000000;
	@%p6 bra 	$L__BB1_29;
	add.f64 	%fd110, %fd30, %fd30;
	fma.rn.f64 	%fd33, %fd110, %fd29, %fd2;
	sub.f64 	%fd111, %fd31, %fd32;
	add.f64 	%fd34, %fd1, %fd111;
	mul.f64 	%fd35, %fd34, %fd34;
	mul.f64 	%fd36, %fd33, %fd33;
	add.f64 	%fd112, %fd35, %fd36;
	setp.gt.f64 	%p7, %fd112, 0d4010000000000000;
	@%p7 bra 	$L__BB1_28;
	add.f64 	%fd113, %fd34, %fd34;
	fma.rn.f64 	%fd37, %fd113, %fd33, %fd2;
	sub.f64 	%fd114, %fd35, %fd36;
	add.f64 	%fd38, %fd1, %fd114;
	mul.f64 	%fd39, %fd38, %fd38;
	mul.f64 	%fd40, %fd37, %fd37;
	add.f64 	%fd115, %fd39, %fd40;
	setp.gt.f64 	%p8, %fd115, 0d4010000000000000;
	@%p8 bra 	$L__BB1_27;
	add.f64 	%fd116, %fd38, %fd38;
	fma.rn.f64 	%fd41, %fd116, %fd37, %fd2;
	sub.f64 	%fd117, %fd39, %fd40;
	add.f64 	%fd42, %fd1, %fd117;
	mul.f64 	%fd43, %fd42, %fd42;
	mul.f64 	%fd44, %fd41, %fd41;
	add.f64 	%fd118, %fd43, %fd44;
	setp.gt.f64 	%p9, %fd118, 0d4010000000000000;
	@%p9 bra 	$L__BB1_26;
	add.f64 	%fd119, %fd42, %fd42;
	fma.rn.f64 	%fd45, %fd119, %fd41, %fd2;
	sub.f64 	%fd120, %fd43, %fd44;
	add.f64 	%fd46, %fd1, %fd120;
	mul.f64 	%fd47, %fd46, %fd46;
	mul.f64 	%fd48, %fd45, %fd45;
	add.f64 	%fd121, %fd47, %fd48;
	setp.gt.f64 	%p10, %fd121, 0d4010000000000000;
	@%p10 bra 	$L__BB1_25;
	add.f64 	%fd122, %fd46, %fd46;
	fma.rn.f64 	%fd49, %fd122, %fd45, %fd2;
	sub.f64 	%fd123, %fd47, %fd48;
	add.f64 	%fd50, %fd1, %fd123;
	mul.f64 	%fd51, %fd50, %fd50;
	mul.f64 	%fd52, %fd49, %fd49;
	add.f64 	%fd124, %fd51, %fd52;
	setp.gt.f64 	%p11, %fd124, 0d4010000000000000;
	@%p11 bra 	$L__BB1_24;
	add.f64 	%fd125, %fd50, %fd50;
	fma.rn.f64 	%fd53, %fd125, %fd49, %fd2;
	sub.f64 	%fd126, %fd51, %fd52;
	add.f64 	%fd54, %fd1, %fd126;
	mul.f64 	%fd55, %fd54, %fd54;
	mul.f64 	%fd56, %fd53, %fd53;
	add.f64 	%fd127, %fd55, %fd56;
	setp.gt.f64 	%p12, %fd127, 0d4010000000000000;
	@%p12 bra 	$L__BB1_23;
	add.f64 	%fd128, %fd54, %fd54;
	fma.rn.f64 	%fd57, %fd128, %fd53, %fd2;
	sub.f64 	%fd129, %fd55, %fd56;
	add.f64 	%fd58, %fd1, %fd129;
	mul.f64 	%fd59, %fd58, %fd58;
	mul.f64 	%fd60, %fd57, %fd57;
	add.f64 	%fd130, %fd59, %fd60;
	setp.gt.f64 	%p13, %fd130, 0d4010000000000000;
	@%p13 bra 	$L__BB1_22;
	add.f64 	%fd131, %fd58, %fd58;
	fma.rn.f64 	%fd61, %fd131, %fd57, %fd2;
	sub.f64 	%fd132, %fd59, %fd60;
	add.f64 	%fd62, %fd1, %fd132;
	mul.f64 	%fd63, %fd62, %fd62;
	mul.f64 	%fd64, %fd61, %fd61;
	add.f64 	%fd133, %fd63, %fd64;
	setp.gt.f64 	%p14, %fd133, 0d4010000000000000;
	@%p14 bra 	$L__BB1_21;
	add.f64 	%fd134, %fd62, %fd62;
	fma.rn.f64 	%fd65, %fd134, %fd61, %fd2;
	sub.f64 	%fd135, %fd63, %fd64;
	add.f64 	%fd66, %fd1, %fd135;
	mul.f64 	%fd67, %fd66, %fd66;
	mul.f64 	%fd68, %fd65, %fd65;
	add.f64 	%fd136, %fd67, %fd68;
	setp.gt.f64 	%p15, %fd136, 0d4010000000000000;
	@%p15 bra 	$L__BB1_20;
	add.f64 	%fd137, %fd66, %fd66;
	fma.rn.f64 	%fd69, %fd137, %fd65, %fd2;
	sub.f64 	%fd138, %fd67, %fd68;
	add.f64 	%fd70, %fd1, %fd138;
	mul.f64 	%fd71, %fd70, %fd70;
	mul.f64 	%fd72, %fd69, %fd69;
	add.f64 	%fd139, %fd71, %fd72;
	setp.gt.f64 	%p16, %fd139, 0d4010000000000000;
	@%p16 bra 	$L__BB1_19;
	add.f64 	%fd140, %fd70, %fd70;
	fma.rn.f64 	%fd73, %fd140, %fd69, %fd2;
	sub.f64 	%fd141, %fd71, %fd72;
	add.f64 	%fd74, %fd1, %fd141;
	mul.f64 	%fd75, %fd74, %fd74;
	mul.f64 	%fd76, %fd73, %fd73;
	add.f64 	%fd142, %fd75, %fd76;
	setp.gt.f64 	%p17, %fd142, 0d4010000000000000;
	@%p17 bra 	$L__BB1_18;
	bra.uni 	$L__BB1_42;
$L__BB1_18:
	add.s32 	%r2, %r2, 15;
	bra.uni 	$L__BB1_33;
$L__BB1_19:
	add.s32 	%r2, %r2, 14;
	bra.uni 	$L__BB1_33;
$L__BB1_20:
	add.s32 	%r2, %r2, 13;
	bra.uni 	$L__BB1_33;
$L__BB1_21:
	add.s32 	%r2, %r2, 12;
	bra.uni 	$L__BB1_33;
$L__BB1_22:
	add.s32 	%r2, %r2, 11;
	bra.uni 	$L__BB1_33;
$L__BB1_23:
	add.s32 	%r2, %r2, 10;
	bra.uni 	$L__BB1_33;
$L__BB1_24:
	add.s32 	%r2, %r2, 9;
	bra.uni 	$L__BB1_33;
$L__BB1_25:
	add.s32 	%r2, %r2, 8;
	bra.uni 	$L__BB1_33;
$L__BB1_26:
	add.s32 	%r2, %r2, 7;
	bra.uni 	$L__BB1_33;
$L__BB1_27:
	add.s32 	%r2, %r2, 6;
	bra.uni 	$L__BB1_33;
$L__BB1_28:
	add.s32 	%r2, %r2, 5;
	bra.uni 	$L__BB1_33;
$L__BB1_29:
	add.s32 	%r2, %r2, 4;
	bra.uni 	$L__BB1_33;
$L__BB1_30:
	add.s32 	%r2, %r2, 3;
	bra.uni 	$L__BB1_33;
$L__BB1_31:
	add.s32 	%r2, %r2, 2;
	bra.uni 	$L__BB1_33;
$L__BB1_32:
	add.s32 	%r2, %r2, 1;
$L__BB1_33:
	setp.eq.s32 	%p19, %r2, 0;
	mov.f64 	%fd168, 0d0000000000000000;
	mov.f64 	%fd166, 0d4090000000000000;
	mov.f64 	%fd167, %fd168;
	@%p19 bra 	$L__BB1_41;
	setp.gt.u32 	%p20, %r2, 63;
	@%p20 bra 	$L__BB1_36;
	cvt.rn.f64.u32 	%fd161, %r2;
	mov.f64 	%fd162, 0d4050000000000000;
	sub.f64 	%fd163, %fd162, %fd161;
	mul.f64 	%fd166, %fd163, 0d4050000000000000;
	shl.b32 	%r36, %r2, 6;
	add.s32 	%r37, %r36, -1;
	cvt.rn.f64.u32 	%fd8, %r37;
	mov.f64 	%fd167, %fd168;
	mov.f64 	%fd168, %fd8;
	bra.uni 	$L__BB1_41;
$L__BB1_36:
	setp.gt.u32 	%p21, %r2, 127;
	@%p21 bra 	$L__BB1_38;
	add.s32 	%r35, %r2, -64;
	cvt.rn.f64.u32 	%fd156, %r35;
	mul.f64 	%fd167, %fd156, 0d4050000000000000;
	cvt.rn.f64.u32 	%fd157, %r2;
	mov.f64 	%fd158, 0d4060000000000000;
	sub.f64 	%fd159, %fd158, %fd157;
	fma.rn.f64 	%fd168, %fd159, 0d4050000000000000, 0dBFF0000000000000;
	mov.f64 	%fd166, 0d0000000000000000;
	bra.uni 	$L__BB1_41;
$L__BB1_38:
	setp.gt.u32 	%p22, %r2, 255;
	@%p22 bra 	$L__BB1_40;
	add.s32 	%r34, %r2, -128;
	cvt.rn.f64.u32 	%fd151, %r34;
	mul.f64 	%fd166, %fd151, 0d4020000000000000;
	cvt.rn.f64.u32 	%fd152, %r2;
	mov.f64 	%fd153, 0d4070000000000000;
	sub.f64 	%fd154, %fd153, %fd152;
	fma.rn.f64 	%fd167, %fd154, 0d4020000000000000, 0dBFF0000000000000;
	bra.uni 	$L__BB1_41;
$L__BB1_40:
	add.s32 	%r33, %r2, -256;
	cvt.rn.f64.u32 	%fd149, %r33;
	fma.rn.f64 	%fd166, %fd149, 0dC010000000000000, 0d4090000000000000;
	mov.f64 	%fd167, %fd168;
$L__BB1_41:
	cvt.rzi.u32.f64 	%r38, %fd166;
	cvt.rzi.u32.f64 	%r39, %fd167;
	cvt.rzi.u32.f64 	%r40, %fd168;
	and.b32  	%r41, %r40, 255;
	shl.b32 	%r42, %r39, 8;
	and.b32  	%r43, %r42, 65280;
	shl.b32 	%r44, %r38, 16;
	and.b32  	%r45, %r44, 16711680;
	or.b32  	%r46, %r41, %r45;
	or.b32  	%r47, %r46, %r43;
	mul.wide.u32 	%rd5, %r1, 4;
	add.s64 	%rd6, %rd1, %rd5;
	st.global.u32 	[%rd6], %r47;
	bra.uni 	$L__BB1_44;
$L__BB1_42:
	add.f64 	%fd143, %fd74, %fd74;
	fma.rn.f64 	%fd164, %fd143, %fd73, %fd2;
	sub.f64 	%fd144, %fd75, %fd76;
	add.f64 	%fd165, %fd1, %fd144;
	add.s32 	%r2, %r2, 16;
	setp.ne.s32 	%p18, %r2, 1024;
	@%p18 bra 	$L__BB1_2;
	mov.f64 	%fd145, 0dC0A0000000000000;
	cvt.rzi.u32.f64 	%r30, %fd145;
	shl.b32 	%r31, %r30, 16;
	and.b32  	%r32, %r31, 16711680;
	mul.wide.u32 	%rd3, %r1, 4;
	add.s64 	%rd4, %rd1, %rd3;
	st.global.u32 	[%rd4], %r32;
$L__BB1_44:
	ret;

}


// ===== COMPILED SASS (sm_100) =====

	.target	sm_100

	.elftype	@"ET_EXEC"


//--------------------- .note.nv.tkinfo           --------------------------
	.section	.note.nv.tkinfo,"",@"SHT_NOTE"
	.sectionflags	@"SHF_NOTE_NV_TKINFO"
	.tkinfo
        /*0018*/ 	.word	0x00000002
        /*0030*/ 	.string	""
        /*0030*/ 	.string	"ptxas"
        /*0030*/ 	.string	"Cuda compilation tools, release 13.0, V13.0.88"
        /*0030*/ 	.string	"Build cuda_13.0.r13.0/compiler.36424714_0"
        /*0030*/ 	.string	"-arch sm_100 -m 64 "



//--------------------- .note.nv.cuinfo           --------------------------
	.section	.note.nv.cuinfo,"",@"SHT_NOTE"
	.sectionflags	@"SHF_NOTE_NV_CUINFO"
        /*0018*/ 	.short	0x0002
        /*001a*/ 	.short	0x0064
        /*001c*/ 	.short	0x0082
	.zero		2


//--------------------- .nv.info                  --------------------------
	.section	.nv.info,"",@"SHT_CUDA_INFO"
	.align	4


	//----- nvinfo : EIATTR_REGCOUNT
	.align		4
        /*0000*/ 	.byte	0x04, 0x2f
        /*0002*/ 	.short	(.L_1 - .L_0)
	.align		4
.L_0:
        /*0004*/ 	.word	index@(_Z13MandelbrotSetPhjjddd)
        /*0008*/ 	.word	0x0000001d


	//----- nvinfo : EIATTR_FRAME_SIZE
	.align		4
.L_1:
        /*000c*/ 	.byte	0x04, 0x11
        /*000e*/ 	.short	(.L_3 - .L_2)
	.align		4
.L_2:
        /*0010*/ 	.word	index@($__internal_3_$__cuda_sm20_div_rn_f64_full)
        /*0014*/ 	.word	0x00000000


	//----- nvinfo : EIATTR_FRAME_SIZE
	.align		4
.L_3:
        /*0018*/ 	.byte	0x04, 0x11
        /*001a*/ 	.short	(.L_5 - .L_4)
	.align		4
.L_4:
        /*001c*/ 	.word	index@($__internal_2_$__cuda_sm20_dblrcp_rn_slowpath_v3)
        /*0020*/ 	.word	0x00000000


	//----- nvinfo : EIATTR_FRAME_SIZE
	.align		4
.L_5:
        /*0024*/ 	.byte	0x04, 0x11
        /*0026*/ 	.short	(.L_7 - .L_6)
	.align		4
.L_6:
        /*0028*/ 	.word	index@(_Z13MandelbrotSetPhjjddd)
        /*002c*/ 	.word	0x00000000


	//----- nvinfo : EIATTR_REGCOUNT
	.align		4
.L_7:
        /*0030*/ 	.byte	0x04, 0x2f
        /*0032*/ 	.short	(.L_9 - .L_8)
	.align		4
.L_8:
        /*0034*/ 	.word	index@(_Z13MandelbrotSetPjjjddd)
        /*0038*/ 	.word	0x0000001d


	//----- nvinfo : EIATTR_FRAME_SIZE
	.align		4
.L_9:
        /*003c*/ 	.byte	0x04, 0x11
        /*003e*/ 	.short	(.L_11 - .L_10)
	.align		4
.L_10:
        /*0040*/ 	.word	index@($__internal_1_$__cuda_sm20_div_rn_f64_full)
        /*0044*/ 	.word	0x00000000


	//----- nvinfo : EIATTR_FRAME_SIZE
	.align		4
.L_11:
        /*0048*/ 	.byte	0x04, 0x11
        /*004a*/ 	.short	(.L_13 - .L_12)
	.align		4
.L_12:
        /*004c*/ 	.word	index@($__internal_0_$__cuda_sm20_dblrcp_rn_slowpath_v3)
        /*0050*/ 	.word	0x00000000


	//----- nvinfo : EIATTR_FRAME_SIZE
	.align		4
.L_13:
        /*0054*/ 	.byte	0x04, 0x11
        /*0056*/ 	.short	(.L_15 - .L_14)
	.align		4
.L_14:
        /*0058*/ 	.word	index@(_Z13MandelbrotSetPjjjddd)
        /*005c*/ 	.word	0x00000000


	//----- nvinfo : EIATTR_MIN_STACK_SIZE
	.align		4
.L_15:
        /*0060*/ 	.byte	0x04, 0x12
        /*0062*/ 	.short	(.L_17 - .L_16)
	.align		4
.L_16:
        /*0064*/ 	.word	index@(_Z13MandelbrotSetPjjjddd)
        /*0068*/ 	.word	0x00000000


	//----- nvinfo : EIATTR_MIN_STACK_SIZE
	.align		4
.L_17:
        /*006c*/ 	.byte	0x04, 0x12
        /*006e*/ 	.short	(.L_19 - .L_18)
	.align		4
.L_18:
        /*0070*/ 	.word	index@(_Z13MandelbrotSetPhjjddd)
        /*0074*/ 	.word	0x00000000
.L_19:


//--------------------- .nv.compat                --------------------------
	.section	.nv.compat,"",@"SHT_CUDA_COMPAT_INFO"
	.align	4
        /*0000*/ 	.byte	0x02, 0x09, 0x00, 0x00, 0x02, 0x02, 0x01, 0x00, 0x02, 0x05, 0x05, 0x00, 0x03, 0x07, 0x01, 0x01
        /*0010*/ 	.byte	0x02, 0x03, 0x00, 0x00, 0x02, 0x06, 0x01, 0x00, 0x04, 0x0b, 0x08, 0x00, 0x01, 0x00, 0x00, 0x00
        /*0020*/ 	.byte	0x00, 0x00, 0x00, 0x00


//--------------------- .nv.info._Z13MandelbrotSetPjjjddd --------------------------
	.section	.nv.info._Z13MandelbrotSetPjjjddd,"",@"SHT_CUDA_INFO"
	.sectionflags	@""
	.align	4


	//----- nvinfo : EIATTR_CUDA_API_VERSION
	.align		4
        /*0000*/ 	.byte	0x04, 0x37
        /*0002*/ 	.short	(.L_21 - .L_20)
.L_20:
        /*0004*/ 	.word	0x00000082


	//----- nvinfo : EIATTR_KPARAM_INFO
	.align		4
.L_21:
        /*0008*/ 	.byte	0x04, 0x17
        /*000a*/ 	.short	(.L_23 - .L_22)
.L_22:
        /*000c*/ 	.word	0x00000000
        /*0010*/ 	.short	0x0005
        /*0012*/ 	.short	0x0020
        /*0014*/ 	.byte	0x00, 0xf0, 0x21, 0x00


	//----- nvinfo : EIATTR_KPARAM_INFO
	.align		4
.L_23:
        /*0018*/ 	.byte	0x04, 0x17
        /*001a*/ 	.short	(.L_25 - .L_24)
.L_24:
        /*001c*/ 	.word	0x00000000
        /*0020*/ 	.short	0x0004
        /*0022*/ 	.short	0x0018
        /*0024*/ 	.byte	0x00, 0xf0, 0x21, 0x00


	//----- nvinfo : EIATTR_KPARAM_INFO
	.align		4
.L_25:
        /*0028*/ 	.byte	0x04, 0x17
        /*002a*/ 	.short	(.L_27 - .L_26)
.L_26:
        /*002c*/ 	.word	0x00000000
        /*0030*/ 	.short	0x0003
        /*0032*/ 	.short	0x0010
        /*0034*/ 	.byte	0x00, 0xf0, 0x21, 0x00


	//----- nvinfo : EIATTR_KPARAM_INFO
	.align		4
.L_27:
        /*0038*/ 	.byte	0x04, 0x17
        /*003a*/ 	.short	(.L_29 - .L_28)
.L_28:
        /*003c*/ 	.word	0x00000000
        /*0040*/ 	.short	0x0002
        /*0042*/ 	.short	0x000c
        /*0044*/ 	.byte	0x00, 0xf0, 0x11, 0x00


	//----- nvinfo : EIATTR_KPARAM_INFO
	.align		4
.L_29:
        /*0048*/ 	.byte	0x04, 0x17
        /*004a*/ 	.short	(.L_31 - .L_30)
.L_30:
        /*004c*/ 	.word	0x00000000
        /*0050*/ 	.short	0x0001
        /*0052*/ 	.short	0x0008
        /*0054*/ 	.byte	0x00, 0xf0, 0x11, 0x00


	//----- nvinfo : EIATTR_KPARAM_INFO
	.align		4
.L_31:
        /*0058*/ 	.byte	0x04, 0x17
        /*005a*/ 	.short	(.L_33 - .L_32)
.L_32:
        /*005c*/ 	.word	0x00000000
        /*0060*/ 	.short	0x0000
        /*0062*/ 	.short	0x0000
        /*0064*/ 	.byte	0x00, 0xf5, 0x21, 0x00


	//----- nvinfo : EIATTR_SPARSE_MMA_MASK
	.align		4
.L_33:
        /*0068*/ 	.byte	0x03, 0x50
        /*006a*/ 	.short	0x0000


	//----- nvinfo : EIATTR_MAXREG_COUNT
	.align		4
        /*006c*/ 	.byte	0x03, 0x1b
        /*006e*/ 	.short	0x00ff


	//----- nvinfo : EIATTR_MERCURY_ISA_VERSION
	.align		4
        /*0070*/ 	.byte	0x03, 0x5f
        /*0072*/ 	.short	0x0101


	//----- nvinfo : EIATTR_VRC_CTA_INIT_COUNT
	.align		4
        /*0074*/ 	.byte	0x02, 0x4a
	.zero		1
	.zero		1


	//----- nvinfo : EIATTR_EXIT_INSTR_OFFSETS
	.align		4
        /*0078*/ 	.byte	0x04, 0x1c
        /*007a*/ 	.short	(.L_35 - .L_34)


	//   ....[0]....
.L_34:
        /*007c*/ 	.word	0x00000080


	//   ....[1]....
        /*0080*/ 	.word	0x000012d0


	//   ....[2]....
        /*0084*/ 	.word	0x00001810


	//----- nvinfo : EIATTR_CRS_STACK_SIZE
	.align		4
.L_35:
        /*0088*/ 	.byte	0x04, 0x1e
        /*008a*/ 	.short	(.L_37 - .L_36)
.L_36:
        /*008c*/ 	.word	0x00000000


	//----- nvinfo : EIATTR_CBANK_PARAM_SIZE
	.align		4
.L_37:
        /*0090*/ 	.byte	0x03, 0x19
        /*0092*/ 	.short	0x0028


	//----- nvinfo : EIATTR_PARAM_CBANK
	.align		4
        /*0094*/ 	.byte	0x04, 0x0a
        /*0096*/ 	.short	(.L_39 - .L_38)
	.align		4
.L_38:
        /*0098*/ 	.word	index@(.nv.constant0._Z13MandelbrotSetPjjjddd)
        /*009c*/ 	.short	0x0380
        /*009e*/ 	.short	0x0028


	//----- nvinfo : EIATTR_SW_WAR
	.align		4
.L_39:
        /*00a0*/ 	.byte	0x04, 0x36
        /*00a2*/ 	.short	(.L_41 - .L_40)
.L_40:
        /*00a4*/ 	.word	0x00000008
.L_41:


//--------------------- .nv.info._Z13MandelbrotSetPhjjddd --------------------------
	.section	.nv.info._Z13MandelbrotSetPhjjddd,"",@"SHT_CUDA_INFO"
	.sectionflags	@""
	.align	4


	//----- nvinfo : EIATTR_CUDA_API_VERSION
	.align		4
        /*0000*/ 	.byte	0x04, 0x37
        /*0002*/ 	.short	(.L_43 - .L_42)
.L_42:
        /*0004*/ 	.word	0x00000082


	//----- nvinfo : EIATTR_KPARAM_INFO
	.align		4
.L_43:
        /*0008*/ 	.byte	0x04, 0x17
        /*000a*/ 	.short	(.L_45 - .L_44)
.L_44:
        /*000c*/ 	.word	0x00000000
        /*0010*/ 	.short	0x0005
        /*0012*/ 	.short	0x0020
        /*0014*/ 	.byte	0x00, 0xf0, 0x21, 0x00


	//----- nvinfo : EIATTR_KPARAM_INFO
	.align		4
.L_45:
        /*0018*/ 	.byte	0x04, 0x17
        /*001a*/ 	.short	(.L_47 - .L_46)
.L_46:
        /*001c*/ 	.word	0x00000000
        /*0020*/ 	.short	0x0004
        /*0022*/ 	.short	0x0018
        /*0024*/ 	.byte	0x00, 0xf0, 0x21, 0x00


	//----- nvinfo : EIATTR_KPARAM_INFO
	.align		4
.L_47:
        /*0028*/ 	.byte	0x04, 0x17
        /*002a*/ 	.short	(.L_49 - .L_48)
.L_48:
        /*002c*/ 	.word	0x00000000
        /*0030*/ 	.short	0x0003
        /*0032*/ 	.short	0x0010
        /*0034*/ 	.byte	0x00, 0xf0, 0x21, 0x00


	//----- nvinfo : EIATTR_KPARAM_INFO
	.align		4
.L_49:
        /*0038*/ 	.byte	0x04, 0x17
        /*003a*/ 	.short	(.L_51 - .L_50)
.L_50:
        /*003c*/ 	.word	0x00000000
        /*0040*/ 	.short	0x0002
        /*0042*/ 	.short	0x000c
        /*0044*/ 	.byte	0x00, 0xf0, 0x11, 0x00


	//----- nvinfo : EIATTR_KPARAM_INFO
	.align		4
.L_51:
        /*0048*/ 	.byte	0x04, 0x17
        /*004a*/ 	.short	(.L_53 - .L_52)
.L_52:
        /*004c*/ 	.word	0x00000000
        /*0050*/ 	.short	0x0001
        /*0052*/ 	.short	0x0008
        /*0054*/ 	.byte	0x00, 0xf0, 0x11, 0x00


	//----- nvinfo : EIATTR_KPARAM_INFO
	.align		4
.L_53:
        /*0058*/ 	.byte	0x04, 0x17
        /*005a*/ 	.short	(.L_55 - .L_54)
.L_54:
        /*005c*/ 	.word	0x00000000
        /*0060*/ 	.short	0x0000
        /*0062*/ 	.short	0x0000
        /*0064*/ 	.byte	0x00, 0xf5, 0x21, 0x00


	//----- nvinfo : EIATTR_SPARSE_MMA_MASK
	.align		4
.L_55:
        /*0068*/ 	.byte	0x03, 0x50
        /*006a*/ 	.short	0x0000


	//----- nvinfo : EIATTR_MAXREG_COUNT
	.align		4
        /*006c*/ 	.byte	0x03, 0x1b
        /*006e*/ 	.short	0x00ff


	//----- nvinfo : EIATTR_MERCURY_ISA_VERSION
	.align		4
        /*0070*/ 	.byte	0x03, 0x5f
        /*0072*/ 	.short	0x0101


	//----- nvinfo : EIATTR_VRC_CTA_INIT_COUNT
	.align		4
        /*0074*/ 	.byte	0x02, 0x4a
	.zero		1
	.zero		1


	//----- nvinfo : EIATTR_EXIT_INSTR_OFFSETS
	.align		4
        /*0078*/ 	.byte	0x04, 0x1c
        /*007a*/ 	.short	(.L_57 - .L_56)


	//   ....[0]....
.L_56:
        /*007c*/ 	.word	0x00000080


	//   ....[1]....
        /*0080*/ 	.word	0x000012f0


	//   ....[2]....
        /*0084*/ 	.word	0x00001540


	//----- nvinfo : EIATTR_CRS_STACK_SIZE
	.align		4
.L_57:
        /*0088*/ 	.byte	0x04, 0x1e
        /*008a*/ 	.short	(.L_59 - .L_58)
.L_58:
        /*008c*/ 	.word	0x00000000


	//----- nvinfo : EIATTR_CBANK_PARAM_SIZE
	.align		4
.L_59:
        /*0090*/ 	.byte	0x03, 0x19
        /*0092*/ 	.short	0x0028


	//----- nvinfo : EIATTR_PARAM_CBANK
	.align		4
        /*0094*/ 	.byte	0x04, 0x0a
        /*0096*/ 	.short	(.L_61 - .L_60)
	.align		4
.L_60:
        /*0098*/ 	.word	index@(.nv.constant0._Z13MandelbrotSetPhjjddd)
        /*009c*/ 	.short	0x0380
        /*009e*/ 	.short	0x0028


	//----- nvinfo : EIATTR_SW_WAR
	.align		4
.L_61:
        /*00a0*/ 	.byte	0x04, 0x36
        /*00a2*/ 	.short	(.L_63 - .L_62)
.L_62:
        /*00a4*/ 	.word	0x00000008
.L_63:


//--------------------- .nv.callgraph             --------------------------
	.section	.nv.callgraph,"",@"SHT_CUDA_CALLGRAPH"
	.align	4
	.sectionentsize	8
	.align		4
        /*0000*/ 	.word	0x00000000
	.align		4
        /*0004*/ 	.word	0xffffffff
	.align		4
        /*0008*/ 	.word	0x00000000
	.align		4
        /*000c*/ 	.word	0xfffffffe
	.align		4
        /*0010*/ 	.word	0x00000000
	.align		4
        /*0014*/ 	.word	0xfffffffd
	.align		4
        /*0018*/ 	.word	0x00000000
	.align		4
        /*001c*/ 	.word	0xfffffffc


//--------------------- .text._Z13MandelbrotSetPjjjddd --------------------------
	.section	.text._Z13MandelbrotSetPjjjddd,"ax",@progbits
	.align	128
        .global         _Z13MandelbrotSetPjjjddd
        .type           _Z13MandelbrotSetPjjjddd,@function
        .size           _Z13MandelbrotSetPjjjddd,(.L_x_73 - _Z13MandelbrotSetPjjjddd)
        .other          _Z13MandelbrotSetPjjjddd,@"STO_CUDA_ENTRY STV_DEFAULT"
_Z13MandelbrotSetPjjjddd:
.text._Z13MandelbrotSetPjjjddd:
[----:B------:R-:W-:Y:S01]  /*0000*/  LDC R1, c[0x0][0x37c] ;  /* 0x0000df00ff017b82 */ /* 0x000fe20000000800 */
[----:B------:R-:W0:Y:S07]  /*0010*/  S2R R3, SR_TID.X ;  /* 0x0000000000037919 */ /* 0x000e2e0000002100 */
[----:B------:R-:W0:Y:S01]  /*0020*/  S2UR UR5, SR_CTAID.X ;  /* 0x00000000000579c3 */ /* 0x000e220000002500 */
[----:B------:R-:W1:Y:S07]  /*0030*/  LDCU.64 UR6, c[0x0][0x388] ;  /* 0x00007100ff0677ac */ /* 0x000e6e0008000a00 */
[----:B------:R-:W0:Y:S01]  /*0040*/  LDC R0, c[0x0][0x360] ;  /* 0x0000d800ff007b82 */ /* 0x000e220000000800 */
[----:B-1----:R-:W-:Y:S01]  /*0050*/  UIMAD UR4, UR7, UR6, URZ ;  /* 0x00000006070472a4 */ /* 0x002fe2000f8e02ff */
[----:B0-----:R-:W-:-:S05]  /*0060*/  IMAD R0, R0, UR5, R3 ;  /* 0x0000000500007c24 */ /* 0x001fca000f8e0203 */
[----:B------:R-:W-:-:S13]  /*0070*/  ISETP.GE.U32.AND P0, PT, R0, UR4, PT ;  /* 0x0000000400007c0c */ /* 0x000fda000bf06070 */
[----:B------:R-:W-:Y:S05]  /*0080*/  @P0 EXIT ;  /* 0x000000000000094d */ /* 0x000fea0003800000 */
[----:B------:R-:W0:Y:S01]  /*0090*/  MUFU.RCP64H R3, 3 ;  /* 0x4008000000037908 */ /* 0x000e220000001800 */
[----:B------:R-:W-:Y:S02]  /*00a0*/  IMAD.MOV.U32 R6, RZ, RZ, 0x0 ;  /* 0x00000000ff067424 */ /* 0x000fe400078e00ff */
[----:B------:R-:W-:Y:S02]  /*00b0*/  IMAD.MOV.U32 R7, RZ, RZ, 0x40080000 ;  /* 0x40080000ff077424 */ /* 0x000fe400078e00ff */
[----:B------:R-:W-:-:S06]  /*00c0*/  IMAD.MOV.U32 R2, RZ, RZ, 0x1 ;  /* 0x00000001ff027424 */ /* 0x000fcc00078e00ff */
[----:B0-----:R-:W-:-:S08]  /*00d0*/  DFMA R4, R2, -R6, 1 ;  /* 0x3ff000000204742b */ /* 0x001fd00000000806 */
[----:B------:R-:W-:-:S08]  /*00e0*/  DFMA R4, R4, R4, R4 ;  /* 0x000000040404722b */ /* 0x000fd00000000004 */
[----:B------:R-:W-:-:S08]  /*00f0*/  DFMA R4, R2, R4, R2 ;  /* 0x000000040204722b */ /* 0x000fd00000000002 */
[C---:B------:R-:W-:Y:S01]  /*0100*/  DFMA R2, R4.reuse, -R6, 1 ;  /* 0x3ff000000402742b */ /* 0x040fe20000000806 */
[----:B------:R-:W0:Y:S07]  /*0110*/  I2F.F64.U32 R6, UR6 ;  /* 0x0000000600067d12 */ /* 0x000e2e0008201800 */
[----:B------:R-:W-:-:S08]  /*0120*/  DFMA R2, R4, R2, R4 ;  /* 0x000000020402722b */ /* 0x000fd00000000004 */
[----:B0-----:R-:W-:Y:S01]  /*0130*/  DMUL R4, R6, R2 ;  /* 0x0000000206047228 */ /* 0x001fe20000000000 */
[----:B------:R-:W-:-:S07]  /*0140*/  FSETP.GEU.AND P1, PT, |R7|, 6.5827683646048100446e-37, PT ;  /* 0x036000000700780b */ /* 0x000fce0003f2e200 */
[----:B------:R-:W-:-:S08]  /*0150*/  DFMA R8, R4, -3, R6 ;  /* 0xc00800000408782b */ /* 0x000fd00000000006 */
[----:B------:R-:W-:-:S10]  /*0160*/  DFMA R2, R2, R8, R4 ;  /* 0x000000080202722b */ /* 0x000fd40000000004 */
[----:B------:R-:W-:-:S05]  /*0170*/  FFMA R4, RZ, 2.125, R3 ;  /* 0x40080000ff047823 */ /* 0x000fca0000000003 */
[----:B------:R-:W-:-:S13]  /*0180*/  FSETP.GT.AND P0, PT, |R4|, 1.469367938527859385e-39, PT ;  /* 0x001000000400780b */ /* 0x000fda0003f04200 */
[----:B------:R-:W-:Y:S05]  /*0190*/  @P0 BRA P1, `(.L_x_0) ;  /* 0x0000000000200947 */ /* 0x000fea0000800000 */
[----:B------:R-:W-:Y:S01]  /*01a0*/  IMAD.MOV.U32 R10, RZ, RZ, R6 ;  /* 0x000000ffff0a7224 */ /* 0x000fe200078e0006 */
[----:B------:R-:W-:Y:S01]  /*01b0*/  MOV R8, RZ ;  /* 0x000000ff00087202 */ /* 0x000fe20000000f00 */
[----:B------:R-:W-:Y:S01]  /*01c0*/  IMAD.MOV.U32 R11, RZ, RZ, R7 ;  /* 0x000000ffff0b7224 */ /* 0x000fe200078e0007 */
[----:B------:R-:W-:Y:S01]  /*01d0*/  MOV R14, 0x200 ;  /* 0x00000200000e7802 */ /* 0x000fe20000000f00 */
[----:B------:R-:W-:-:S07]  /*01e0*/  IMAD.MOV.U32 R9, RZ, RZ, 0x40080000 ;  /* 0x40080000ff097424 */ /* 0x000fce00078e00ff */
[----:B------:R-:W-:Y:S05]  /*01f0*/  CALL.REL.NOINC `($__internal_1_$__cuda_sm20_div_rn_f64_full) ;  /* 0x0000001800347944 */ /* 0x000fea0003c00000 */
[----:B------:R-:W-:Y:S02]  /*0200*/  IMAD.MOV.U32 R2, RZ, RZ, R4 ;  /* 0x000000ffff027224 */ /* 0x000fe400078e0004 */
[----:B------:R-:W-:-:S07]  /*0210*/  IMAD.MOV.U32 R3, RZ, RZ, R5 ;  /* 0x000000ffff037224 */ /* 0x000fce00078e0005 */
.L_x_0:
[----:B------:R-:W0:Y:S01]  /*0220*/  LDCU UR4, c[0x0][0x38c] ;  /* 0x00007180ff0477ac */ /* 0x000e220008000800 */
[----:B------:R-:W-:Y:S01]  /*0230*/  IMAD.MOV.U32 R9, RZ, RZ, R3 ;  /* 0x000000ffff097224 */ /* 0x000fe200078e0003 */
[----:B------:R-:W-:Y:S01]  /*0240*/  MOV R11, R2 ;  /* 0x00000002000b7202 */ /* 0x000fe20000000f00 */
[----:B------:R-:W-:Y:S01]  /*0250*/  BSSY.RECONVERGENT B0, `(.L_x_1) ;  /* 0x0000017000007945 */ /* 0x000fe20003800200 */
[----:B0-----:R-:W0:Y:S02]  /*0260*/  I2F.F64.U32 R4, UR4 ;  /* 0x0000000400047d12 */ /* 0x001e240008201800 */
[----:B0-----:R-:W-:-:S08]  /*0270*/  DMUL R4, R4, 0.5 ;  /* 0x3fe0000004047828 */ /* 0x001fd00000000000 */
[----:B------:R-:W-:Y:S02]  /*0280*/  DSETP.MIN.AND P0, P1, R4, R2, PT ;  /* 0x000000020400722a */ /* 0x000fe40003900000 */
[----:B------:R-:W-:Y:S02]  /*0290*/  IMAD.MOV.U32 R8, RZ, RZ, R5 ;  /* 0x000000ffff087224 */ /* 0x000fe400078e0005 */
[----:B------:R-:W-:-:S03]  /*02a0*/  IMAD.MOV.U32 R2, RZ, RZ, R4 ;  /* 0x000000ffff027224 */ /* 0x000fc600078e0004 */
[----:B------:R-:W-:Y:S02]  /*02b0*/  FSEL R13, R8, R9, P0 ;  /* 0x00000009080d7208 */ /* 0x000fe40000000000 */
[----:B------:R-:W-:-:S05]  /*02c0*/  SEL R10, R2, R11, P0 ;  /* 0x0000000b020a7207 */ /* 0x000fca0000000000 */
[----:B------:R-:W-:-:S05]  /*02d0*/  @P1 LOP3.LUT R13, R9, 0x80000, RZ, 0xfc, !PT ;  /* 0x00080000090d1812 */ /* 0x000fca00078efcff */
[----:B------:R-:W-:-:S04]  /*02e0*/  IMAD.MOV.U32 R11, RZ, RZ, R13 ;  /* 0x000000ffff0b7224 */ /* 0x000fc800078e000d */
[----:B------:R-:W0:Y:S01]  /*02f0*/  MUFU.RCP64H R3, R11 ;  /* 0x0000000b00037308 */ /* 0x000e220000001800 */
[----:B------:R-:W-:-:S05]  /*0300*/  VIADD R2, R11, 0x300402 ;  /* 0x003004020b027836 */ /* 0x000fca0000000000 */
[----:B------:R-:W-:Y:S01]  /*0310*/  FSETP.GEU.AND P0, PT, |R2|, 5.8789094863358348022e-39, PT ;  /* 0x004004020200780b */ /* 0x000fe20003f0e200 */
[----:B0-----:R-:W-:-:S08]  /*0320*/  DFMA R8, -R10, R2, 1 ;  /* 0x3ff000000a08742b */ /* 0x001fd00000000102 */
[----:B------:R-:W-:-:S08]  /*0330*/  DFMA R8, R8, R8, R8 ;  /* 0x000000080808722b */ /* 0x000fd00000000008 */
[----:B------:R-:W-:-:S08]  /*0340*/  DFMA R8, R2, R8, R2 ;  /* 0x000000080208722b */ /* 0x000fd00000000002 */
[----:B------:R-:W-:-:S08]  /*0350*/  DFMA R12, -R10, R8, 1 ;  /* 0x3ff000000a0c742b */ /* 0x000fd00000000108 */
[----:B------:R-:W-:Y:S01]  /*0360*/  DFMA R8, R8, R12, R8 ;  /* 0x0000000c0808722b */ /* 0x000fe20000000008 */
[----:B------:R-:W-:Y:S10]  /*0370*/  @P0 BRA `(.L_x_2) ;  /* 0x0000000000100947 */ /* 0x000ff40003800000 */
[----:B------:R-:W-:-:S05]  /*0380*/  LOP3.LUT R2, R11, 0x7fffffff, RZ, 0xc0, !PT ;  /* 0x7fffffff0b027812 */ /* 0x000fca00078ec0ff */
[----:B------:R-:W-:Y:S01]  /*0390*/  VIADD R12, R2, 0xfff00000 ;  /* 0xfff00000020c7836 */ /* 0x000fe20000000000 */
[----:B------:R-:W-:-:S07]  /*03a0*/  MOV R2, 0x3c0 ;  /* 0x000003c000027802 */ /* 0x000fce0000000f00 */
[----:B------:R-:W-:Y:S05]  /*03b0*/  CALL.REL.NOINC `($__internal_0_$__cuda_sm20_dblrcp_rn_slowpath_v3) ;  /* 0x0000001400187944 */ /* 0x000fea0003c00000 */
.L_x_2:
[----:B------:R-:W-:Y:S05]  /*03c0*/  BSYNC.RECONVERGENT B0 ;  /* 0x0000000000007941 */ /* 0x000fea0003800200 */
.L_x_1:
[----:B------:R-:W0:Y:S01]  /*03d0*/  LDCU UR5, c[0x0][0x388] ;  /* 0x00007100ff0577ac */ /* 0x000e220008000800 */
[----:B------:R-:W-:Y:S01]  /*03e0*/  IMAD.MOV.U32 R14, RZ, RZ, 0x1 ;  /* 0x00000001ff0e7424 */ /* 0x000fe200078e00ff */
[----:B------:R-:W-:Y:S01]  /*03f0*/  BSSY.RECONVERGENT B0, `(.L_x_3) ;  /* 0x0000033000007945 */ /* 0x000fe20003800200 */
[----:B------:R-:W1:Y:S01]  /*0400*/  LDCU UR4, c[0x0][0x3a4] ;  /* 0x00007480ff0477ac */ /* 0x000e620008000800 */
[----:B0-----:R-:W0:Y:S01]  /*0410*/  I2F.U32.RP R11, UR5 ;  /* 0x00000005000b7d06 */ /* 0x001e220008209000 */
[----:B------:R-:W-:-:S07]  /*0420*/  ISETP.NE.U32.AND P2, PT, RZ, UR5, PT ;  /* 0x00000005ff007c0c */ /* 0x000fce000bf45070 */
[----:B-1----:R-:W-:Y:S08]  /*0430*/  MUFU.RCP64H R15, UR4 ;  /* 0x00000004000f7d08 */ /* 0x002ff00008001800 */
[----:B0-----:R-:W0:Y:S02]  /*0440*/  MUFU.RCP R11, R11 ;  /* 0x0000000b000b7308 */ /* 0x001e240000001000 */
[----:B0-----:R-:W-:-:S06]  /*0450*/  IADD3 R2, PT, PT, R11, 0xffffffe, RZ ;  /* 0x0ffffffe0b027810 */ /* 0x001fcc0007ffe0ff */
[----:B------:R0:W1:Y:S02]  /*0460*/  F2I.FTZ.U32.TRUNC.NTZ R3, R2 ;  /* 0x0000000200037305 */ /* 0x000064000021f000 */
[----:B0-----:R-:W-:Y:S02]  /*0470*/  IMAD.MOV.U32 R2, RZ, RZ, RZ ;  /* 0x000000ffff027224 */ /* 0x001fe400078e00ff */
[----:B-1----:R-:W-:-:S04]  /*0480*/  IMAD.MOV R13, RZ, RZ, -R3 ;  /* 0x000000ffff0d7224 */ /* 0x002fc800078e0a03 */
[----:B------:R-:W-:-:S04]  /*0490*/  IMAD R13, R13, UR5, RZ ;  /* 0x000000050d0d7c24 */ /* 0x000fc8000f8e02ff */
[----:B------:R-:W-:-:S06]  /*04a0*/  IMAD.HI.U32 R3, R3, R13, R2 ;  /* 0x0000000d03037227 */ /* 0x000fcc00078e0002 */
[----:B------:R-:W-:-:S04]  /*04b0*/  IMAD.HI.U32 R10, R3, R0, RZ ;  /* 0x00000000030a7227 */ /* 0x000fc800078e00ff */
[----:B------:R-:W-:-:S04]  /*04c0*/  IMAD.MOV R3, RZ, RZ, -R10 ;  /* 0x000000ffff037224 */ /* 0x000fc800078e0a0a */
[----:B------:R-:W-:Y:S02]  /*04d0*/  IMAD R12, R3, UR5, R0 ;  /* 0x00000005030c7c24 */ /* 0x000fe4000f8e0200 */
[----:B------:R-:W0:Y:S03]  /*04e0*/  LDC.64 R2, c[0x0][0x3a0] ;  /* 0x0000e800ff027b82 */ /* 0x000e260000000a00 */
[----:B------:R-:W-:-:S13]  /*04f0*/  ISETP.GE.U32.AND P0, PT, R12, UR5, PT ;  /* 0x000000050c007c0c */ /* 0x000fda000bf06070 */
[----:B------:R-:W-:Y:S01]  /*0500*/  @P0 VIADD R12, R12, -UR5 ;  /* 0x800000050c0c0c36 */ /* 0x000fe20008000000 */
[----:B------:R-:W-:-:S04]  /*0510*/  @P0 IADD3 R10, PT, PT, R10, 0x1, RZ ;  /* 0x000000010a0a0810 */ /* 0x000fc80007ffe0ff */
[----:B------:R-:W-:Y:S01]  /*0520*/  ISETP.GE.U32.AND P1, PT, R12, UR5, PT ;  /* 0x000000050c007c0c */ /* 0x000fe2000bf26070 */
[----:B0-----:R-:W-:-:S08]  /*0530*/  DFMA R12, R14, -R2, 1 ;  /* 0x3ff000000e0c742b */ /* 0x001fd00000000802 */
[----:B------:R-:W-:-:S04]  /*0540*/  DFMA R16, R12, R12, R12 ;  /* 0x0000000c0c10722b */ /* 0x000fc8000000000c */
[----:B------:R-:W-:Y:S01]  /*0550*/  @P1 VIADD R10, R10, 0x1 ;  /* 0x000000010a0a1836 */ /* 0x000fe20000000000 */
[----:B------:R-:W-:-:S05]  /*0560*/  @!P2 LOP3.LUT R10, RZ, UR5, RZ, 0x33, !PT ;  /* 0x00000005ff0aac12 */ /* 0x000fca000f8e33ff */
[----:B------:R-:W-:Y:S01]  /*0570*/  IMAD.MOV R11, RZ, RZ, -R10 ;  /* 0x000000ffff0b7224 */ /* 0x000fe200078e0a0a */
[----:B------:R-:W-:-:S03]  /*0580*/  DFMA R16, R14, R16, R14 ;  /* 0x000000100e10722b */ /* 0x000fc6000000000e */
[----:B------:R-:W-:Y:S02]  /*0590*/  IMAD R18, R11, UR5, R0 ;  /* 0x000000050b127c24 */ /* 0x000fe4000f8e0200 */
[----:B------:R-:W-:Y:S03]  /*05a0*/  I2F.F64.U32 R10, R10 ;  /* 0x0000000a000a7312 */ /* 0x000fe60000201800 */
[----:B------:R-:W-:-:S05]  /*05b0*/  DFMA R14, R16, -R2, 1 ;  /* 0x3ff00000100e742b */ /* 0x000fca0000000802 */
[----:B------:R-:W0:Y:S03]  /*05c0*/  I2F.F64.U32 R12, R18 ;  /* 0x00000012000c7312 */ /* 0x000e260000201800 */
[----:B------:R-:W-:Y:S02]  /*05d0*/  DFMA R14, R16, R14, R16 ;  /* 0x0000000e100e722b */ /* 0x000fe40000000010 */
[----:B0-----:R-:W-:-:S08]  /*05e0*/  DFMA R12, R6, -0.5, R12 ;  /* 0xbfe00000060c782b */ /* 0x001fd0000000000c */
[----:B------:R-:W-:-:S08]  /*05f0*/  DMUL R12, R12, R8 ;  /* 0x000000080c0c7228 */ /* 0x000fd00000000000 */
[----:B------:R-:W-:Y:S02]  /*0600*/  DMUL R6, R12, R14 ;  /* 0x0000000e0c067228 */ /* 0x000fe40000000000 */
[----:B------:R-:W-:-:S06]  /*0610*/  FSETP.GEU.AND P1, PT, |R13|, 6.5827683646048100446e-37, PT ;  /* 0x036000000d00780b */ /* 0x000fcc0003f2e200 */
[----:B------:R-:W-:-:S08]  /*0620*/  DFMA R2, R6, -R2, R12 ;  /* 0x800000020602722b */ /* 0x000fd0000000000c */
[----:B------:R-:W-:Y:S02]  /*0630*/  DFMA R2, R14, R2, R6 ;  /* 0x000000020e02722b */ /* 0x000fe40000000006 */
[----:B------:R-:W-:-:S08]  /*0640*/  DADD R6, -R4, R10 ;  /* 0x0000000004067229 */ /* 0x000fd0000000010a */
[----:B------:R-:W-:Y:S01]  /*0650*/  FFMA R4, RZ, UR4, R3 ;  /* 0x00000004ff047c23 */ /* 0x000fe20008000003 */
[----:B------:R-:W-:-:S04]  /*0660*/  DMUL R6, R6, R8 ;  /* 0x0000000806067228 */ /* 0x000fc80000000000 */
[----:B------:R-:W-:-:S13]  /*0670*/  FSETP.GT.AND P0, PT, |R4|, 1.469367938527859385e-39, PT ;  /* 0x001000000400780b */ /* 0x000fda0003f04200 */
[----:B------:R-:W-:Y:S05]  /*0680*/  @P0 BRA P1, `(.L_x_4) ;  /* 0x0000000000240947 */ /* 0x000fea0000800000 */
[----:B------:R-:W0:Y:S01]  /*0690*/  LDCU.64 UR4, c[0x0][0x3a0] ;  /* 0x00007400ff0477ac */ /* 0x000e220008000a00 */
[----:B------:R-:W-:Y:S01]  /*06a0*/  IMAD.MOV.U32 R10, RZ, RZ, R12 ;  /* 0x000000ffff0a7224 */ /* 0x000fe200078e000c */
[----:B------:R-:W-:Y:S02]  /*06b0*/  MOV R11, R13 ;  /* 0x0000000d000b7202 */ /* 0x000fe40000000f00 */
[----:B------:R-:W-:Y:S01]  /*06c0*/  MOV R14, 0x700 ;  /* 0x00000700000e7802 */ /* 0x000fe20000000f00 */
[----:B0-----:R-:W-:Y:S02]  /*06d0*/  IMAD.U32 R8, RZ, RZ, UR4 ;  /* 0x00000004ff087e24 */ /* 0x001fe4000f8e00ff */
[----:B------:R-:W-:-:S07]  /*06e0*/  IMAD.U32 R9, RZ, RZ, UR5 ;  /* 0x00000005ff097e24 */ /* 0x000fce000f8e00ff */
[----:B------:R-:W-:Y:S05]  /*06f0*/  CALL.REL.NOINC `($__internal_1_$__cuda_sm20_div_rn_f64_full) ;  /* 0x0000001000f47944 */ /* 0x000fea0003c00000 */
[----:B------:R-:W-:Y:S02]  /*0700*/  IMAD.MOV.U32 R2, RZ, RZ, R4 ;  /* 0x000000ffff027224 */ /* 0x000fe400078e0004 */
[----:B------:R-:W-:-:S07]  /*0710*/  IMAD.MOV.U32 R3, RZ, RZ, R5 ;  /* 0x000000ffff037224 */ /* 0x000fce00078e0005 */
.L_x_4:
[----:B------:R-:W-:Y:S05]  /*0720*/  BSYNC.RECONVERGENT B0 ;  /* 0x0000000000007941 */ /* 0x000fea0003800200 */
.L_x_3:
[----:B------:R-:W0:Y:S01]  /*0730*/  LDCU UR6, c[0x0][0x3a4] ;  /* 0x00007480ff0677ac */ /* 0x000e220008000800 */
[----:B------:R-:W1:Y:S01]  /*0740*/  LDC.64 R8, c[0x0][0x3a0] ;  /* 0x0000e800ff087b82 */ /* 0x000e620000000a00 */
[----:B------:R-:W-:Y:S01]  /*0750*/  MOV R4, 0x1 ;  /* 0x0000000100047802 */ /* 0x000fe20000000f00 */
[----:B------:R-:W-:Y:S01]  /*0760*/  BSSY.RECONVERGENT B0, `(.L_x_5) ;  /* 0x0000017000007945 */ /* 0x000fe20003800200 */
[----:B------:R-:W2:Y:S01]  /*0770*/  LDCU.64 UR4, c[0x0][0x390] ;  /* 0x00007200ff0477ac */ /* 0x000ea20008000a00 */
[----:B------:R-:W-:Y:S01]  /*0780*/  FSETP.GEU.AND P1, PT, |R7|, 6.5827683646048100446e-37, PT ;  /* 0x036000000700780b */ /* 0x000fe20003f2e200 */
[----:B0-----:R-:W1:Y:S01]  /*0790*/  MUFU.RCP64H R5, UR6 ;  /* 0x0000000600057d08 */ /* 0x001e620008001800 */
[----:B--2---:R-:W-:Y:S02]  /*07a0*/  DADD R2, R2, UR4 ;  /* 0x0000000402027e29 */ /* 0x004fe40008000000 */
[----:B-1----:R-:W-:-:S08]  /*07b0*/  DFMA R10, R4, -R8, 1 ;  /* 0x3ff00000040a742b */ /* 0x002fd00000000808 */
[----:B------:R-:W-:-:S08]  /*07c0*/  DFMA R10, R10, R10, R10 ;  /* 0x0000000a0a0a722b */ /* 0x000fd0000000000a */
[----:B------:R-:W-:-:S08]  /*07d0*/  DFMA R10, R4, R10, R4 ;  /* 0x0000000a040a722b */ /* 0x000fd00000000004 */
[----:B------:R-:W-:-:S08]  /*07e0*/  DFMA R4, R10, -R8, 1 ;  /* 0x3ff000000a04742b */ /* 0x000fd00000000808 */
[----:B------:R-:W-:-:S08]  /*07f0*/  DFMA R10, R10, R4, R10 ;  /* 0x000000040a0a722b */ /* 0x000fd0000000000a */
[----:B------:R-:W-:-:S08]  /*0800*/  DMUL R4, R6, R10 ;  /* 0x0000000a06047228 */ /* 0x000fd00000000000 */
[----:B------:R-:W-:-:S08]  /*0810*/  DFMA R8, R4, -R8, R6 ;  /* 0x800000080408722b */ /* 0x000fd00000000006 */
[----:B------:R-:W-:-:S10]  /*0820*/  DFMA R4, R10, R8, R4 ;  /* 0x000000080a04722b */ /* 0x000fd40000000004 */
[----:B------:R-:W-:-:S05]  /*0830*/  FFMA R8, RZ, UR6, R5 ;  /* 0x00000006ff087c23 */ /* 0x000fca0008000005 */
[----:B------:R-:W-:-:S13]  /*0840*/  FSETP.GT.AND P0, PT, |R8|, 1.469367938527859385e-39, PT ;  /* 0x001000000800780b */ /* 0x000fda0003f04200 */
[----:B------:R-:W-:Y:S05]  /*0850*/  @P0 BRA P1, `(.L_x_6) ;  /* 0x00000000001c0947 */ /* 0x000fea0000800000 */
[----:B------:R-:W0:Y:S01]  /*0860*/  LDCU.64 UR4, c[0x0][0x3a0] ;  /* 0x00007400ff0477ac */ /* 0x000e220008000a00 */
[----:B------:R-:W-:Y:S01]  /*0870*/  IMAD.MOV.U32 R10, RZ, RZ, R6 ;  /* 0x000000ffff0a7224 */ /* 0x000fe200078e0006 */
[----:B------:R-:W-:Y:S01]  /*0880*/  MOV R14, 0x8d0 ;  /* 0x000008d0000e7802 */ /* 0x000fe20000000f00 */
[----:B------:R-:W-:Y:S02]  /*0890*/  IMAD.MOV.U32 R11, RZ, RZ, R7 ;  /* 0x000000ffff0b7224 */ /* 0x000fe400078e0007 */
[----:B0-----:R-:W-:Y:S02]  /*08a0*/  IMAD.U32 R8, RZ, RZ, UR4 ;  /* 0x00000004ff087e24 */ /* 0x001fe4000f8e00ff */
[----:B------:R-:W-:-:S07]  /*08b0*/  IMAD.U32 R9, RZ, RZ, UR5 ;  /* 0x00000005ff097e24 */ /* 0x000fce000f8e00ff */
[----:B------:R-:W-:Y:S05]  /*08c0*/  CALL.REL.NOINC `($__internal_1_$__cuda_sm20_div_rn_f64_full) ;  /* 0x0000001000807944 */ /* 0x000fea0003c00000 */
.L_x_6:
[----:B------:R-:W-:Y:S05]  /*08d0*/  BSYNC.RECONVERGENT B0 ;  /* 0x0000000000007941 */ /* 0x000fea0003800200 */
.L_x_5:
[----:B------:R-:W0:Y:S01]  /*08e0*/  LDCU.64 UR6, c[0x0][0x398] ;  /* 0x00007300ff0677ac */ /* 0x000e220008000a00 */
[----:B------:R-:W-:Y:S01]  /*08f0*/  BSSY.RECONVERGENT B0, `(.L_x_7) ;  /* 0x00000bc000007945 */ /* 0x000fe20003800200 */
[----:B------:R-:W-:Y:S01]  /*0900*/  MOV R6, RZ ;  /* 0x000000ff00067202 */ /* 0x000fe20000000f00 */
[----:B------:R-:W-:Y:S01]  /*0910*/  IMAD.MOV.U32 R10, RZ, RZ, R2 ;  /* 0x000000ffff0a7224 */ /* 0x000fe200078e0002 */
[----:B------:R-:W1:Y:S01]  /*0920*/  LDCU.64 UR4, c[0x0][0x358] ;  /* 0x00006b00ff0477ac */ /* 0x000e620008000a00 */
[----:B------:R-:W-:Y:S01]  /*0930*/  IMAD.MOV.U32 R11, RZ, RZ, R3 ;  /* 0x000000ffff0b7224 */ /* 0x000fe200078e0003 */
[----:B0-----:R-:W-:-:S10]  /*0940*/  DADD R4, R4, UR6 ;  /* 0x0000000604047e29 */ /* 0x001fd40008000000 */
[----:B------:R-:W-:Y:S02]  /*0950*/  IMAD.MOV.U32 R8, RZ, RZ, R4 ;  /* 0x000000ffff087224 */ /* 0x000fe400078e0004 */
[----:B-1----:R-:W-:-:S07]  /*0960*/  IMAD.MOV.U32 R9, RZ, RZ, R5 ;  /* 0x000000ffff097224 */ /* 0x002fce00078e0005 */
.L_x_24:
[----:B------:R-:W-:Y:S02]  /*0970*/  DMUL R12, R10, R10 ;  /* 0x0000000a0a0c7228 */ /* 0x000fe40000000000 */
[----:B------:R-:W-:-:S08]  /*0980*/  DMUL R14, R8, R8 ;  /* 0x00000008080e7228 */ /* 0x000fd00000000000 */
[----:B------:R-:W-:-:S08]  /*0990*/  DADD R16, R12, R14 ;  /* 0x000000000c107229 */ /* 0x000fd0000000000e */
[----:B------:R-:W-:-:S14]  /*09a0*/  DSETP.GT.AND P0, PT, R16, 4, PT ;  /* 0x401000001000742a */ /* 0x000fdc0003f04000 */
[----:B------:R-:W-:Y:S05]  /*09b0*/  @P0 BRA `(.L_x_8) ;  /* 0x0000000800bc0947 */ /* 0x000fea0003800000 */
[----:B------:R-:W-:Y:S02]  /*09c0*/  DADD R12, R12, -R14 ;  /* 0x000000000c0c7229 */ /* 0x000fe4000000080e */
[----:B------:R-:W-:-:S06]  /*09d0*/  DADD R10, R10, R10 ;  /* 0x000000000a0a7229 */ /* 0x000fcc000000000a */
[----:B------:R-:W-:Y:S02]  /*09e0*/  DADD R14, R2, R12 ;  /* 0x00000000020e7229 */ /* 0x000fe4000000000c */
[----:B------:R-:W-:-:S06]  /*09f0*/  DFMA R12, R10, R8, R4 ;  /* 0x000000080a0c722b */ /* 0x000fcc0000000004 */
        /* <DEDUP_REMOVED lines=131> */
[----:B------:R-:W-:Y:S01]  /*1230*/  IADD3 R6, PT, PT, R6, 0x10, RZ ;  /* 0x0000001006067810 */ /* 0x000fe20007ffe0ff */
[----:B------:R-:W-:Y:S02]  /*1240*/  DADD R8, R10, R10 ;  /* 0x000000000a087229 */ /* 0x000fe4000000000a */
[----:B------:R-:W-:Y:S01]  /*1250*/  DADD R10, R14, -R16 ;  /* 0x000000000e0a7229 */ /* 0x000fe20000000810 */
[----:B------:R-:W-:-:S05]  /*1260*/  ISETP.NE.AND P0, PT, R6, 0x400, PT ;  /* 0x000004000600780c */ /* 0x000fca0003f05270 */
[----:B------:R-:W-:Y:S02]  /*1270*/  DFMA R8, R12, R8, R4 ;  /* 0x000000080c08722b */ /* 0x000fe40000000004 */
[----:B------:R-:W-:-:S06]  /*1280*/  DADD R10, R2, R10 ;  /* 0x00000000020a7229 */ /* 0x000fcc000000000a */
[----:B------:R-:W-:Y:S05]  /*1290*/  @P0 BRA `(.L_x_24) ;  /* 0xfffffff400b40947 */ /* 0x000fea000383ffff */
[----:B------:R-:W0:Y:S02]  /*12a0*/  LDC.64 R2, c[0x0][0x380] ;  /* 0x0000e000ff027b82 */ /* 0x000e240000000a00 */
[----:B0-----:R-:W-:-:S05]  /*12b0*/  IMAD.WIDE.U32 R2, R0, 0x4, R2 ;  /* 0x0000000400027825 */ /* 0x001fca00078e0002 */
[----:B------:R-:W-:Y:S01]  /*12c0*/  STG.E desc[UR4][R2.64], RZ ;  /* 0x000000ff02007986 */ /* 0x000fe2000c101904 */
[----:B------:R-:W-:Y:S05]  /*12d0*/  EXIT ;  /* 0x000000000000794d */ /* 0x000fea0003800000 */
.L_x_23:
[----:B------:R-:W-:Y:S01]  /*12e0*/  VIADD R6, R6, 0xf ;  /* 0x0000000f06067836 */ /* 0x000fe20000000000 */
[----:B------:R-:W-:Y:S06]  /*12f0*/  BRA `(.L_x_8) ;  /* 0x00000000006c7947 */ /* 0x000fec0003800000 */
.L_x_22:
[----:B------:R-:W-:Y:S01]  /*1300*/  VIADD R6, R6, 0xe ;  /* 0x0000000e06067836 */ /* 0x000fe20000000000 */
[----:B------:R-:W-:Y:S06]  /*1310*/  BRA `(.L_x_8) ;  /* 0x0000000000647947 */ /* 0x000fec0003800000 */
.L_x_21:
[----:B------:R-:W-:Y:S01]  /*1320*/  VIADD R6, R6, 0xd ;  /* 0x0000000d06067836 */ /* 0x000fe20000000000 */
[----:B------:R-:W-:Y:S06]  /*1330*/  BRA `(.L_x_8) ;  /* 0x00000000005c7947 */ /* 0x000fec0003800000 */
.L_x_20:
[----:B------:R-:W-:Y:S01]  /*1340*/  VIADD R6, R6, 0xc ;  /* 0x0000000c06067836 */ /* 0x000fe20000000000 */
[----:B------:R-:W-:Y:S06]  /*1350*/  BRA `(.L_x_8) ;  /* 0x0000000000547947 */ /* 0x000fec0003800000 */
.L_x_19:
[----:B------:R-:W-:Y:S01]  /*1360*/  IADD3 R6, PT, PT, R6, 0xb, RZ ;  /* 0x0000000b06067810 */ /* 0x000fe20007ffe0ff */
[----:B------:R-:W-:Y:S06]  /*1370*/  BRA `(.L_x_8) ;  /* 0x00000000004c7947 */ /* 0x000fec0003800000 */
.L_x_18:
[----:B------:R-:W-:Y:S01]  /*1380*/  VIADD R6, R6, 0xa ;  /* 0x0000000a06067836 */ /* 0x000fe20000000000 */
[----:B------:R-:W-:Y:S06]  /*1390*/  BRA `(.L_x_8) ;  /* 0x0000000000447947 */ /* 0x000fec0003800000 */
.L_x_17:
[----:B------:R-:W-:Y:S01]  /*13a0*/  VIADD R6, R6, 0x9 ;  /* 0x0000000906067836 */ /* 0x000fe20000000000 */
[----:B------:R-:W-:Y:S06]  /*13b0*/  BRA `(.L_x_8) ;  /* 0x00000000003c7947 */ /* 0x000fec0003800000 */
.L_x_16:
[----:B------:R-:W-:Y:S01]  /*13c0*/  VIADD R6, R6, 0x8 ;  /* 0x0000000806067836 */ /* 0x000fe20000000000 */
[----:B------:R-:W-:Y:S06]  /*13d0*/  BRA `(.L_x_8) ;  /* 0x0000000000347947 */ /* 0x000fec0003800000 */
.L_x_15:
[----:B------:R-:W-:Y:S01]  /*13e0*/  VIADD R6, R6, 0x7 ;  /* 0x0000000706067836 */ /* 0x000fe20000000000 */
[----:B------:R-:W-:Y:S06]  /*13f0*/  BRA `(.L_x_8) ;  /* 0x00000000002c7947 */ /* 0x000fec0003800000 */
.L_x_14:
[----:B------:R-:W-:Y:S01]  /*1400*/  IADD3 R6, PT, PT, R6, 0x6, RZ ;  /* 0x0000000606067810 */ /* 0x000fe20007ffe0ff */
[----:B------:R-:W-:Y:S06]  /*1410*/  BRA `(.L_x_8) ;  /* 0x0000000000247947 */ /* 0x000fec0003800000 */
.L_x_13:
[----:B------:R-:W-:Y:S01]  /*1420*/  VIADD R6, R6, 0x5 ;  /* 0x0000000506067836 */ /* 0x000fe20000000000 */
[----:B------:R-:W-:Y:S06]  /*1430*/  BRA `(.L_x_8) ;  /* 0x00000000001c7947 */ /* 0x000fec0003800000 */
.L_x_12:
[----:B------:R-:W-:Y:S01]  /*1440*/  VIADD R6, R6, 0x4 ;  /* 0x0000000406067836 */ /* 0x000fe20000000000 */
[----:B------:R-:W-:Y:S06]  /*1450*/  BRA `(.L_x_8) ;  /* 0x0000000000147947 */ /* 0x000fec0003800000 */
.L_x_11:
[----:B------:R-:W-:Y:S01]  /*1460*/  VIADD R6, R6, 0x3 ;  /* 0x0000000306067836 */ /* 0x000fe20000000000 */
[----:B------:R-:W-:Y:S06]  /*1470*/  BRA `(.L_x_8) ;  /* 0x00000000000c7947 */ /* 0x000fec0003800000 */
.L_x_10:
[----:B------:R-:W-:Y:S01]  /*1480*/  VIADD R6, R6, 0x2 ;  /* 0x0000000206067836 */ /* 0x000fe20000000000 */
[----:B------:R-:W-:Y:S06]  /*1490*/  BRA `(.L_x_8) ;  /* 0x0000000000047947 */ /* 0x000fec0003800000 */
.L_x_9:
[----:B------:R-:W-:-:S07]  /*14a0*/  IADD3 R6, PT, PT, R6, 0x1, RZ ;  /* 0x0000000106067810 */ /* 0x000fce0007ffe0ff */
.L_x_8:
[----:B------:R-:W-:Y:S05]  /*14b0*/  BSYNC.RECONVERGENT B0 ;  /* 0x0000000000007941 */ /* 0x000fea0003800200 */
.L_x_7:
[----:B------:R-:W-:Y:S01]  /*14c0*/  ISETP.NE.AND P0, PT, R6, RZ, PT ;  /* 0x000000ff0600720c */ /* 0x000fe20003f05270 */
[----:B------:R-:W-:Y:S01]  /*14d0*/  BSSY.RECONVERGENT B0, `(.L_x_25) ;  /* 0x0000028000007945 */ /* 0x000fe20003800200 */
[----:B------:R-:W-:Y:S01]  /*14e0*/  CS2R R2, SRZ ;  /* 0x0000000000027805 */ /* 0x000fe2000001ff00 */
[----:B------:R-:W-:Y:S01]  /*14f0*/  IMAD.MOV.U32 R4, RZ, RZ, 0x0 ;  /* 0x00000000ff047424 */ /* 0x000fe200078e00ff */
[----:B------:R-:W-:Y:S01]  /*1500*/  CS2R R8, SRZ ;  /* 0x0000000000087805 */ /* 0x000fe2000001ff00 */
[----:B------:R-:W-:-:S08]  /*1510*/  IMAD.MOV.U32 R5, RZ, RZ, 0x40900000 ;  /* 0x40900000ff057424 */ /* 0x000fd000078e00ff */
[----:B------:R-:W-:Y:S05]  /*1520*/  @!P0 BRA `(.L_x_26) ;  /* 0x0000000000888947 */ /* 0x000fea0003800000 */
[----:B------:R-:W-:-:S13]  /*1530*/  ISETP.GT.U32.AND P0, PT, R6, 0x3f, PT ;  /* 0x0000003f0600780c */ /* 0x000fda0003f04070 */
[----:B------:R-:W0:Y:S01]  /*1540*/  @!P0 I2F.F64.U32 R4, R6 ;  /* 0x0000000600048312 */ /* 0x000e220000201800 */
[----:B------:R-:W-:Y:S02]  /*1550*/  @!P0 LEA R7, R6, 0xffffffff, 0x6 ;  /* 0xffffffff06078811 */ /* 0x000fe400078e30ff */
[----:B------:R-:W-:-:S05]  /*1560*/  @!P0 CS2R R8, SRZ ;  /* 0x0000000000088805 */ /* 0x000fca000001ff00 */
[----:B------:R1:W2:Y:S01]  /*1570*/  @!P0 I2F.F64.U32 R2, R7 ;  /* 0x0000000700028312 */ /* 0x0002a20000201800 */
[----:B0-----:R-:W-:-:S08]  /*1580*/  @!P0 DADD R4, -R4, 64 ;  /* 0x4050000004048429 */ /* 0x001fd00000000100 */
[----:B------:R-:W-:Y:S01]  /*1590*/  @!P0 DMUL R4, R4, 64 ;  /* 0x4050000004048828 */ /* 0x000fe20000000000 */
[----:B-12---:R-:W-:Y:S10]  /*15a0*/  @!P0 BRA `(.L_x_26) ;  /* 0x0000000000688947 */ /* 0x006ff40003800000 */
[----:B------:R-:W-:-:S13]  /*15b0*/  ISETP.GT.U32.AND P0, PT, R6, 0x7f, PT ;  /* 0x0000007f0600780c */ /* 0x000fda0003f04070 */
[----:B------:R-:W0:Y:S01]  /*15c0*/  @!P0 I2F.F64.U32 R4, R6 ;  /* 0x0000000600048312 */ /* 0x000e220000201800 */
[----:B------:R-:W-:Y:S01]  /*15d0*/  @!P0 VIADD R7, R6, 0xffffffc0 ;  /* 0xffffffc006078836 */ /* 0x000fe20000000000 */
[----:B------:R-:W-:Y:S01]  /*15e0*/  @!P0 MOV R11, 0x40500000 ;  /* 0x40500000000b8802 */ /* 0x000fe20000000f00 */
[----:B------:R-:W-:-:S05]  /*15f0*/  @!P0 IMAD.MOV.U32 R10, RZ, RZ, 0x0 ;  /* 0x00000000ff0a8424 */ /* 0x000fca00078e00ff */
[----:B------:R-:W1:Y:S01]  /*1600*/  @!P0 I2F.F64.U32 R8, R7 ;  /* 0x0000000700088312 */ /* 0x000e620000201800 */
[----:B0-----:R-:W-:Y:S02]  /*1610*/  @!P0 DADD R4, -R4, 128 ;  /* 0x4060000004048429 */ /* 0x001fe40000000100 */
[----:B-1----:R-:W-:-:S06]  /*1620*/  @!P0 DMUL R8, R8, 64 ;  /* 0x4050000008088828 */ /* 0x002fcc0000000000 */
[----:B------:R-:W-:Y:S01]  /*1630*/  @!P0 DFMA R2, R4, R10, -1 ;  /* 0xbff000000402842b */ /* 0x000fe2000000000a */
[----:B------:R-:W-:Y:S01]  /*1640*/  @!P0 CS2R R4, SRZ ;  /* 0x0000000000048805 */ /* 0x000fe2000001ff00 */
[----:B------:R-:W-:Y:S09]  /*1650*/  @!P0 BRA `(.L_x_26) ;  /* 0x00000000003c8947 */ /* 0x000ff20003800000 */
[----:B------:R-:W-:-:S13]  /*1660*/  ISETP.GT.U32.AND P0, PT, R6, 0xff, PT ;  /* 0x000000ff0600780c */ /* 0x000fda0003f04070 */
[----:B------:R-:W0:Y:S01]  /*1670*/  @!P0 I2F.F64.U32 R8, R6 ;  /* 0x0000000600088312 */ /* 0x000e220000201800 */
[C---:B------:R-:W-:Y:S02]  /*1680*/  @P0 VIADD R10, R6.reuse, 0xffffff00 ;  /* 0xffffff00060a0836 */ /* 0x040fe40000000000 */
[----:B------:R-:W-:Y:S02]  /*1690*/  @!P0 VIADD R7, R6, 0xffffff80 ;  /* 0xffffff8006078836 */ /* 0x000fe40000000000 */
[----:B------:R-:W-:Y:S02]  /*16a0*/  @!P0 IMAD.MOV.U32 R12, RZ, RZ, 0x0 ;  /* 0x00000000ff0c8424 */ /* 0x000fe400078e00ff */
[----:B------:R-:W-:Y:S01]  /*16b0*/  @!P0 IMAD.MOV.U32 R13, RZ, RZ, 0x40200000 ;  /* 0x40200000ff0d8424 */ /* 0x000fe200078e00ff */
[----:B------:R-:W1:Y:S01]  /*16c0*/  @!P0 I2F.F64.U32 R4, R7 ;  /* 0x0000000700048312 */ /* 0x000e620000201800 */
[----:B0-----:R-:W-:-:S07]  /*16d0*/  @!P0 DADD R8, -R8, 256 ;  /* 0x4070000008088429 */ /* 0x001fce0000000100 */
[----:B------:R-:W0:Y:S01]  /*16e0*/  @P0 I2F.F64.U32 R10, R10 ;  /* 0x0000000a000a0312 */ /* 0x000e220000201800 */
[----:B------:R-:W-:Y:S01]  /*16f0*/  @!P0 DFMA R8, R8, R12, -1 ;  /* 0xbff000000808842b */ /* 0x000fe2000000000c */
[----:B------:R-:W-:Y:S01]  /*1700*/  @P0 MOV R12, 0x0 ;  /* 0x00000000000c0802 */ /* 0x000fe20000000f00 */
[----:B------:R-:W-:Y:S01]  /*1710*/  @P0 IMAD.MOV.U32 R13, RZ, RZ, 0x40900000 ;  /* 0x40900000ff0d0424 */ /* 0x000fe200078e00ff */
[----:B-1----:R-:W-:Y:S01]  /*1720*/  @!P0 DMUL R4, R4, 8 ;  /* 0x4020000004048828 */ /* 0x002fe20000000000 */
[----:B------:R-:W-:-:S04]  /*1730*/  @P0 CS2R R8, SRZ ;  /* 0x0000000000080805 */ /* 0x000fc8000001ff00 */
[----:B0-----:R-:W-:-:S11]  /*1740*/  @P0 DFMA R4, R10, -4, R12 ;  /* 0xc01000000a04082b */ /* 0x001fd6000000000c */
.L_x_26:
[----:B------:R-:W-:Y:S05]  /*1750*/  BSYNC.RECONVERGENT B0 ;  /* 0x0000000000007941 */ /* 0x000fea0003800200 */
.L_x_25:
[----:B------:R-:W0:Y:S01]  /*1760*/  F2I.U32.F64.TRUNC R4, R4 ;  /* 0x0000000400047311 */ /* 0x000e22000030d000 */
[----:B------:R-:W1:Y:S07]  /*1770*/  LDC.64 R6, c[0x0][0x380] ;  /* 0x0000e000ff067b82 */ /* 0x000e6e0000000a00 */
[----:B------:R-:W2:Y:S01]  /*1780*/  F2I.U32.F64.TRUNC R2, R2 ;  /* 0x0000000200027311 */ /* 0x000ea2000030d000 */
[----:B0-----:R-:W-:-:S07]  /*1790*/  IMAD.U32 R13, R4, 0x10000, RZ ;  /* 0x00010000040d7824 */ /* 0x001fce00078e00ff */
[----:B------:R-:W0:Y:S01]  /*17a0*/  F2I.U32.F64.TRUNC R8, R8 ;  /* 0x0000000800087311 */ /* 0x000e22000030d000 */
[----:B--2---:R-:W-:Y:S01]  /*17b0*/  LOP3.LUT R10, R2, 0xff, RZ, 0xc0, !PT ;  /* 0x000000ff020a7812 */ /* 0x004fe200078ec0ff */
[----:B-1----:R-:W-:-:S03]  /*17c0*/  IMAD.WIDE.U32 R6, R0, 0x4, R6 ;  /* 0x0000000400067825 */ /* 0x002fc600078e0006 */
[----:B------:R-:W-:Y:S01]  /*17d0*/  LOP3.LUT R10, R10, 0xff0000, R13, 0xf8, !PT ;  /* 0x00ff00000a0a7812 */ /* 0x000fe200078ef80d */
[----:B0-----:R-:W-:-:S05]  /*17e0*/  IMAD.SHL.U32 R11, R8, 0x100, RZ ;  /* 0x00000100080b7824 */ /* 0x001fca00078e00ff */
[----:B------:R-:W-:-:S05]  /*17f0*/  LOP3.LUT R11, R10, 0xff00, R11, 0xf8, !PT ;  /* 0x0000ff000a0b7812 */ /* 0x000fca00078ef80b */
[----:B------:R-:W-:Y:S01]  /*1800*/  STG.E desc[UR4][R6.64], R11 ;  /* 0x0000000b06007986 */ /* 0x000fe2000c101904 */
[----:B------:R-:W-:Y:S05]  /*1810*/  EXIT ;  /* 0x000000000000794d */ /* 0x000fea0003800000 */
        .weak           $__internal_0_$__cuda_sm20_dblrcp_rn_slowpath_v3
        .type           $__internal_0_$__cuda_sm20_dblrcp_rn_slowpath_v3,@function
        .size           $__internal_0_$__cuda_sm20_dblrcp_rn_slowpath_v3,($__internal_1_$__cuda_sm20_div_rn_f64_full - $__internal_0_$__cuda_sm20_dblrcp_rn_slowpath_v3)
$__internal_0_$__cuda_sm20_dblrcp_rn_slowpath_v3:
[----:B------:R-:W-:Y:S01]  /*1820*/  IMAD.MOV.U32 R8, RZ, RZ, R10 ;  /* 0x000000ffff087224 */ /* 0x000fe200078e000a */
[----:B------:R-:W-:Y:S01]  /*1830*/  MOV R9, R11 ;  /* 0x0000000b00097202 */ /* 0x000fe20000000f00 */
[----:B------:R-:W-:Y:S05]  /*1840*/  BSSY.RECONVERGENT B1, `(.L_x_27) ;  /* 0x0000024000017945 */ /* 0x000fea0003800200 */
[----:B------:R-:W-:-:S14]  /*1850*/  DSETP.GTU.AND P0, PT, |R8|, +INF , PT ;  /* 0x7ff000000800742a */ /* 0x000fdc0003f0c200 */
[----:B------:R-:W-:Y:S05]  /*1860*/  @P0 BRA `(.L_x_28) ;  /* 0x00000000007c0947 */ /* 0x000fea0003800000 */
[----:B------:R-:W-:-:S05]  /*1870*/  LOP3.LUT R3, R11, 0x7fffffff, RZ, 0xc0, !PT ;  /* 0x7fffffff0b037812 */ /* 0x000fca00078ec0ff */
[----:B------:R-:W-:-:S05]  /*1880*/  VIADD R10, R3, 0xffffffff ;  /* 0xffffffff030a7836 */ /* 0x000fca0000000000 */
[----:B------:R-:W-:-:S13]  /*1890*/  ISETP.GE.U32.AND P0, PT, R10, 0x7fefffff, PT ;  /* 0x7fefffff0a00780c */ /* 0x000fda0003f06070 */
[----:B------:R-:W-:Y:S01]  /*18a0*/  @P0 LOP3.LUT R11, R9, 0x7ff00000, RZ, 0x3c, !PT ;  /* 0x7ff00000090b0812 */ /* 0x000fe200078e3cff */
[----:B------:R-:W-:Y:S01]  /*18b0*/  @P0 IMAD.MOV.U32 R10, RZ, RZ, RZ ;  /* 0x000000ffff0a0224 */ /* 0x000fe200078e00ff */
[----:B------:R-:W-:Y:S06]  /*18c0*/  @P0 BRA `(.L_x_29) ;  /* 0x00000000006c0947 */ /* 0x000fec0003800000 */
[----:B------:R-:W-:-:S13]  /*18d0*/  ISETP.GE.U32.AND P0, PT, R3, 0x1000001, PT ;  /* 0x010000010300780c */ /* 0x000fda0003f06070 */
[----:B------:R-:W-:Y:S05]  /*18e0*/  @!P0 BRA `(.L_x_30) ;  /* 0x0000000000348947 */ /* 0x000fea0003800000 */
[----:B------:R-:W-:Y:S02]  /*18f0*/  VIADD R11, R9, 0xc0200000 ;  /* 0xc0200000090b7836 */ /* 0x000fe40000000000 */
[----:B------:R-:W-:Y:S02]  /*1900*/  IMAD.MOV.U32 R10, RZ, RZ, R8 ;  /* 0x000000ffff0a7224 */ /* 0x000fe400078e0008 */
[----:B------:R-:W0:Y:S04]  /*1910*/  MUFU.RCP64H R13, R11 ;  /* 0x0000000b000d7308 */ /* 0x000e280000001800 */
[----:B0-----:R-:W-:-:S08]  /*1920*/  DFMA R14, -R10, R12, 1 ;  /* 0x3ff000000a0e742b */ /* 0x001fd0000000010c */
[----:B------:R-:W-:-:S08]  /*1930*/  DFMA R14, R14, R14, R14 ;  /* 0x0000000e0e0e722b */ /* 0x000fd0000000000e */
[----:B------:R-:W-:-:S08]  /*1940*/  DFMA R14, R12, R14, R12 ;  /* 0x0000000e0c0e722b */ /* 0x000fd0000000000c */
[----:B------:R-:W-:-:S08]  /*1950*/  DFMA R12, -R10, R14, 1 ;  /* 0x3ff000000a0c742b */ /* 0x000fd0000000010e */
[----:B------:R-:W-:-:S08]  /*1960*/  DFMA R12, R14, R12, R14 ;  /* 0x0000000c0e0c722b */ /* 0x000fd0000000000e */
[----:B------:R-:W-:-:S08]  /*1970*/  DMUL R12, R12, 2.2250738585072013831e-308 ;  /* 0x001000000c0c7828 */ /* 0x000fd00000000000 */
[----:B------:R-:W-:-:S08]  /*1980*/  DFMA R8, -R8, R12, 1 ;  /* 0x3ff000000808742b */ /* 0x000fd0000000010c */
[----:B------:R-:W-:-:S08]  /*1990*/  DFMA R8, R8, R8, R8 ;  /* 0x000000080808722b */ /* 0x000fd00000000008 */
[----:B------:R-:W-:Y:S01]  /*19a0*/  DFMA R10, R12, R8, R12 ;  /* 0x000000080c0a722b */ /* 0x000fe2000000000c */
[----:B------:R-:W-:Y:S10]  /*19b0*/  BRA `(.L_x_29) ;  /* 0x0000000000307947 */ /* 0x000ff40003800000 */
.L_x_30:
[----:B------:R-:W-:Y:S01]  /*19c0*/  DMUL R8, R8, 8.11296384146066816958e+31 ;  /* 0x4690000008087828 */ /* 0x000fe20000000000 */
[----:B------:R-:W-:-:S05]  /*19d0*/  MOV R10, R12 ;  /* 0x0000000c000a7202 */ /* 0x000fca0000000f00 */
[----:B------:R-:W0:Y:S02]  /*19e0*/  MUFU.RCP64H R11, R9 ;  /* 0x00000009000b7308 */ /* 0x000e240000001800 */
[----:B0-----:R-:W-:-:S08]  /*19f0*/  DFMA R12, -R8, R10, 1 ;  /* 0x3ff00000080c742b */ /* 0x001fd0000000010a */
[----:B------:R-:W-:-:S08]  /*1a00*/  DFMA R12, R12, R12, R12 ;  /* 0x0000000c0c0c722b */ /* 0x000fd0000000000c */
[----:B------:R-:W-:-:S08]  /*1a10*/  DFMA R12, R10, R12, R10 ;  /* 0x0000000c0a0c722b */ /* 0x000fd0000000000a */
[----:B------:R-:W-:-:S08]  /*1a20*/  DFMA R10, -R8, R12, 1 ;  /* 0x3ff00000080a742b */ /* 0x000fd0000000010c */
[----:B------:R-:W-:-:S08]  /*1a30*/  DFMA R10, R12, R10, R12 ;  /* 0x0000000a0c0a722b */ /* 0x000fd0000000000c */
[----:B------:R-:W-:Y:S01]  /*1a40*/  DMUL R10, R10, 8.11296384146066816958e+31 ;  /* 0x469000000a0a7828 */ /* 0x000fe20000000000 */
[----:B------:R-:W-:Y:S10]  /*1a50*/  BRA `(.L_x_29) ;  /* 0x0000000000087947 */ /* 0x000ff40003800000 */
.L_x_28:
[----:B------:R-:W-:Y:S01]  /*1a60*/  LOP3.LUT R11, R9, 0x80000, RZ, 0xfc, !PT ;  /* 0x00080000090b7812 */ /* 0x000fe200078efcff */
[----:B------:R-:W-:-:S07]  /*1a70*/  IMAD.MOV.U32 R10, RZ, RZ, R8 ;  /* 0x000000ffff0a7224 */ /* 0x000fce00078e0008 */
.L_x_29:
[----:B------:R-:W-:Y:S05]  /*1a80*/  BSYNC.RECONVERGENT B1 ;  /* 0x0000000000017941 */ /* 0x000fea0003800200 */
.L_x_27:
[----:B------:R-:W-:Y:S02]  /*1a90*/  IMAD.MOV.U32 R3, RZ, RZ, 0x0 ;  /* 0x00000000ff037424 */ /* 0x000fe400078e00ff */
[----:B------:R-:W-:Y:S02]  /*1aa0*/  IMAD.MOV.U32 R8, RZ, RZ, R10 ;  /* 0x000000ffff087224 */ /* 0x000fe400078e000a */
[----:B------:R-:W-:Y:S01]  /*1ab0*/  IMAD.MOV.U32 R9, RZ, RZ, R11 ;  /* 0x000000ffff097224 */ /* 0x000fe200078e000b */
[----:B------:R-:W-:Y:S06]  /*1ac0*/  RET.REL.NODEC R2 `(_Z13MandelbrotSetPjjjddd) ;  /* 0xffffffe4024c7950 */ /* 0x000fec0003c3ffff */
        .weak           $__internal_1_$__cuda_sm20_div_rn_f64_full
        .type           $__internal_1_$__cuda_sm20_div_rn_f64_full,@function
        .size           $__internal_1_$__cuda_sm20_div_rn_f64_full,(.L_x_73 - $__internal_1_$__cuda_sm20_div_rn_f64_full)
$__internal_1_$__cuda_sm20_div_rn_f64_full:
[C---:B------:R-:W-:Y:S01]  /*1ad0*/  FSETP.GEU.AND P0, PT, |R9|.reuse, 1.469367938527859385e-39, PT ;  /* 0x001000000900780b */ /* 0x040fe20003f0e200 */
[----:B------:R-:W-:Y:S01]  /*1ae0*/  IMAD.MOV.U32 R18, RZ, RZ, 0x1 ;  /* 0x00000001ff127424 */ /* 0x000fe200078e00ff */
[----:B------:R-:W-:Y:S01]  /*1af0*/  LOP3.LUT R4, R9, 0x800fffff, RZ, 0xc0, !PT ;  /* 0x800fffff09047812 */ /* 0x000fe200078ec0ff */
[----:B------:R-:W-:Y:S01]  /*1b00*/  BSSY.RECONVERGENT B1, `(.L_x_31) ;  /* 0x0000054000017945 */ /* 0x000fe20003800200 */
[C---:B------:R-:W-:Y:S02]  /*1b10*/  FSETP.GEU.AND P2, PT, |R11|.reuse, 1.469367938527859385e-39, PT ;  /* 0x001000000b00780b */ /* 0x040fe40003f4e200 */
[----:B------:R-:W-:Y:S02]  /*1b20*/  LOP3.LUT R5, R4, 0x3ff00000, RZ, 0xfc, !PT ;  /* 0x3ff0000004057812 */ /* 0x000fe400078efcff */
[----:B------:R-:W-:Y:S02]  /*1b30*/  MOV R4, R8 ;  /* 0x0000000800047202 */ /* 0x000fe40000000f00 */
[----:B------:R-:W-:-:S02]  /*1b40*/  LOP3.LUT R15, R11, 0x7ff00000, RZ, 0xc0, !PT ;  /* 0x7ff000000b0f7812 */ /* 0x000fc400078ec0ff */
[----:B------:R-:W-:Y:S01]  /*1b50*/  LOP3.LUT R24, R9, 0x7ff00000, RZ, 0xc0, !PT ;  /* 0x7ff0000009187812 */ /* 0x000fe200078ec0ff */
[----:B------:R-:W-:-:S03]  /*1b60*/  @!P0 DMUL R4, R8, 8.98846567431157953865e+307 ;  /* 0x7fe0000008048828 */ /* 0x000fc60000000000 */
[----:B------:R-:W-:Y:S01]  /*1b70*/  ISETP.GE.U32.AND P1, PT, R15, R24, PT ;  /* 0x000000180f00720c */ /* 0x000fe20003f26070 */
[----:B------:R-:W-:Y:S01]  /*1b80*/  @!P2 IMAD.MOV.U32 R22, RZ, RZ, RZ ;  /* 0x000000ffff16a224 */ /* 0x000fe200078e00ff */
[----:B------:R-:W-:Y:S01]  /*1b90*/  @!P2 LOP3.LUT R16, R9, 0x7ff00000, RZ, 0xc0, !PT ;  /* 0x7ff000000910a812 */ /* 0x000fe200078ec0ff */
[----:B------:R-:W0:Y:S03]  /*1ba0*/  MUFU.RCP64H R19, R5 ;  /* 0x0000000500137308 */ /* 0x000e260000001800 */
[----:B------:R-:W-:Y:S01]  /*1bb0*/  @!P2 ISETP.GE.U32.AND P3, PT, R15, R16, PT ;  /* 0x000000100f00a20c */ /* 0x000fe20003f66070 */
[----:B------:R-:W-:Y:S01]  /*1bc0*/  IMAD.MOV.U32 R16, RZ, RZ, 0x1ca00000 ;  /* 0x1ca00000ff107424 */ /* 0x000fe200078e00ff */
[----:B------:R-:W-:-:S04]  /*1bd0*/  @!P0 LOP3.LUT R24, R5, 0x7ff00000, RZ, 0xc0, !PT ;  /* 0x7ff0000005188812 */ /* 0x000fc800078ec0ff */
[----:B------:R-:W-:Y:S01]  /*1be0*/  @!P2 SEL R17, R16, 0x63400000, !P3 ;  /* 0x634000001011a807 */ /* 0x000fe20005800000 */
[----:B------:R-:W-:-:S03]  /*1bf0*/  VIADD R26, R24, 0xffffffff ;  /* 0xffffffff181a7836 */ /* 0x000fc60000000000 */
[----:B------:R-:W-:Y:S01]  /*1c00*/  @!P2 LOP3.LUT R17, R17, 0x80000000, R11, 0xf8, !PT ;  /* 0x800000001111a812 */ /* 0x000fe200078ef80b */
[----:B0-----:R-:W-:-:S03]  /*1c10*/  DFMA R12, R18, -R4, 1 ;  /* 0x3ff00000120c742b */ /* 0x001fc60000000804 */
[----:B------:R-:W-:Y:S02]  /*1c20*/  @!P2 LOP3.LUT R23, R17, 0x100000, RZ, 0xfc, !PT ;  /* 0x001000001117a812 */ /* 0x000fe400078efcff */
[----:B------:R-:W-:-:S03]  /*1c30*/  MOV R17, R15 ;  /* 0x0000000f00117202 */ /* 0x000fc60000000f00 */
[----:B------:R-:W-:-:S08]  /*1c40*/  DFMA R12, R12, R12, R12 ;  /* 0x0000000c0c0c722b */ /* 0x000fd0000000000c */
[----:B------:R-:W-:Y:S01]  /*1c50*/  DFMA R18, R18, R12, R18 ;  /* 0x0000000c1212722b */ /* 0x000fe20000000012 */
[----:B------:R-:W-:Y:S01]  /*1c60*/  SEL R13, R16, 0x63400000, !P1 ;  /* 0x63400000100d7807 */ /* 0x000fe20004800000 */
[----:B------:R-:W-:-:S03]  /*1c70*/  IMAD.MOV.U32 R12, RZ, RZ, R10 ;  /* 0x000000ffff0c7224 */ /* 0x000fc600078e000a */
[----:B------:R-:W-:-:S03]  /*1c80*/  LOP3.LUT R13, R13, 0x800fffff, R11, 0xf8, !PT ;  /* 0x800fffff0d0d7812 */ /* 0x000fc600078ef80b */
[----:B------:R-:W-:-:S03]  /*1c90*/  DFMA R20, R18, -R4, 1 ;  /* 0x3ff000001214742b */ /* 0x000fc60000000804 */
[----:B------:R-:W-:-:S05]  /*1ca0*/  @!P2 DFMA R12, R12, 2, -R22 ;  /* 0x400000000c0ca82b */ /* 0x000fca0000000816 */
[----:B------:R-:W-:-:S05]  /*1cb0*/  DFMA R20, R18, R20, R18 ;  /* 0x000000141214722b */ /* 0x000fca0000000012 */
[----:B------:R-:W-:-:S03]  /*1cc0*/  @!P2 LOP3.LUT R17, R13, 0x7ff00000, RZ, 0xc0, !PT ;  /* 0x7ff000000d11a812 */ /* 0x000fc600078ec0ff */
[----:B------:R-:W-:Y:S02]  /*1cd0*/  DMUL R18, R20, R12 ;  /* 0x0000000c14127228 */ /* 0x000fe40000000000 */
[----:B------:R-:W-:-:S05]  /*1ce0*/  VIADD R25, R17, 0xffffffff ;  /* 0xffffffff11197836 */ /* 0x000fca0000000000 */
[----:B------:R-:W-:Y:S01]  /*1cf0*/  ISETP.GT.U32.AND P0, PT, R25, 0x7feffffe, PT ;  /* 0x7feffffe1900780c */ /* 0x000fe20003f04070 */
[----:B------:R-:W-:-:S03]  /*1d00*/  DFMA R22, R18, -R4, R12 ;  /* 0x800000041216722b */ /* 0x000fc6000000000c */
[----:B------:R-:W-:-:S05]  /*1d10*/  ISETP.GT.U32.OR P0, PT, R26, 0x7feffffe, P0 ;  /* 0x7feffffe1a00780c */ /* 0x000fca0000704470 */
[----:B------:R-:W-:-:S08]  /*1d20*/  DFMA R22, R20, R22, R18 ;  /* 0x000000161416722b */ /* 0x000fd00000000012 */
[----:B------:R-:W-:Y:S05]  /*1d30*/  @P0 BRA `(.L_x_32) ;  /* 0x00000000006c0947 */ /* 0x000fea0003800000 */
[----:B------:R-:W-:-:S04]  /*1d40*/  LOP3.LUT R18, R9, 0x7ff00000, RZ, 0xc0, !PT ;  /* 0x7ff0000009127812 */ /* 0x000fc800078ec0ff */
[CC--:B------:R-:W-:Y:S02]  /*1d50*/  VIADDMNMX R10, R15.reuse, -R18.reuse, 0xb9600000, !PT ;  /* 0xb96000000f0a7446 */ /* 0x0c0fe40007800912 */
[----:B------:R-:W-:Y:S02]  /*1d60*/  ISETP.GE.U32.AND P0, PT, R15, R18, PT ;  /* 0x000000120f00720c */ /* 0x000fe40003f06070 */
[----:B------:R-:W-:Y:S02]  /*1d70*/  VIMNMX R10, PT, PT, R10, 0x46a00000, PT ;  /* 0x46a000000a0a7848 */ /* 0x000fe40003fe0100 */
[----:B------:R-:W-:Y:S02]  /*1d80*/  SEL R11, R16, 0x63400000, !P0 ;  /* 0x63400000100b7807 */ /* 0x000fe40004000000 */
[----:B------:R-:W-:-:S03]  /*1d90*/  MOV R16, RZ ;  /* 0x000000ff00107202 */ /* 0x000fc60000000f00 */
[----:B------:R-:W-:-:S04]  /*1da0*/  IMAD.IADD R10, R10, 0x1, -R11 ;  /* 0x000000010a0a7824 */ /* 0x000fc800078e0a0b */
[----:B------:R-:W-:-:S06]  /*1db0*/  VIADD R17, R10, 0x7fe00000 ;  /* 0x7fe000000a117836 */ /* 0x000fcc0000000000 */
[----:B------:R-:W-:-:S10]  /*1dc0*/  DMUL R18, R22, R16 ;  /* 0x0000001016127228 */ /* 0x000fd40000000000 */
[----:B------:R-:W-:-:S13]  /*1dd0*/  FSETP.GTU.AND P0, PT, |R19|, 1.469367938527859385e-39, PT ;  /* 0x001000001300780b */ /* 0x000fda0003f0c200 */
[----:B------:R-:W-:Y:S05]  /*1de0*/  @P0 BRA `(.L_x_33) ;  /* 0x0000000000940947 */ /* 0x000fea0003800000 */
[----:B------:R-:W-:Y:S01]  /*1df0*/  DFMA R4, R22, -R4, R12 ;  /* 0x800000041604722b */ /* 0x000fe2000000000c */
[----:B------:R-:W-:-:S09]  /*1e00*/  IMAD.MOV.U32 R16, RZ, RZ, RZ ;  /* 0x000000ffff107224 */ /* 0x000fd200078e00ff */
[C---:B------:R-:W-:Y:S02]  /*1e10*/  FSETP.NEU.AND P0, PT, R5.reuse, RZ, PT ;  /* 0x000000ff0500720b */ /* 0x040fe40003f0d000 */
[----:B------:R-:W-:-:S04]  /*1e20*/  LOP3.LUT R9, R5, 0x80000000, R9, 0x48, !PT ;  /* 0x8000000005097812 */ /* 0x000fc800078e4809 */
[----:B------:R-:W-:-:S07]  /*1e30*/  LOP3.LUT R17, R9, R17, RZ, 0xfc, !PT ;  /* 0x0000001109117212 */ /* 0x000fce00078efcff */
[----:B------:R-:W-:Y:S05]  /*1e40*/  @!P0 BRA `(.L_x_33) ;  /* 0x00000000007c8947 */ /* 0x000fea0003800000 */
[----:B------:R-:W-:Y:S01]  /*1e50*/  IMAD.MOV R5, RZ, RZ, -R10 ;  /* 0x000000ffff057224 */ /* 0x000fe200078e0a0a */
[----:B------:R-:W-:Y:S01]  /*1e60*/  DMUL.RP R16, R22, R16 ;  /* 0x0000001016107228 */ /* 0x000fe20000008000 */
[----:B------:R-:W-:-:S06]  /*1e70*/  IMAD.MOV.U32 R4, RZ, RZ, RZ ;  /* 0x000000ffff047224 */ /* 0x000fcc00078e00ff */
[----:B------:R-:W-:-:S03]  /*1e80*/  DFMA R4, R18, -R4, R22 ;  /* 0x800000041204722b */ /* 0x000fc60000000016 */
[----:B------:R-:W-:-:S03]  /*1e90*/  LOP3.LUT R9, R17, R9, RZ, 0x3c, !PT ;  /* 0x0000000911097212 */ /* 0x000fc600078e3cff */
[----:B------:R-:W-:-:S04]  /*1ea0*/  IADD3 R4, PT, PT, -R10, -0x43300000, RZ ;  /* 0xbcd000000a047810 */ /* 0x000fc80007ffe1ff */
[----:B------:R-:W-:-:S04]  /*1eb0*/  FSETP.NEU.AND P0, PT, |R5|, R4, PT ;  /* 0x000000040500720b */ /* 0x000fc80003f0d200 */
[----:B------:R-:W-:Y:S02]  /*1ec0*/  FSEL R18, R16, R18, !P0 ;  /* 0x0000001210127208 */ /* 0x000fe40004000000 */
[----:B------:R-:W-:Y:S01]  /*1ed0*/  FSEL R19, R9, R19, !P0 ;  /* 0x0000001309137208 */ /* 0x000fe20004000000 */
[----:B------:R-:W-:Y:S06]  /*1ee0*/  BRA `(.L_x_33) ;  /* 0x0000000000547947 */ /* 0x000fec0003800000 */
.L_x_32:
[----:B------:R-:W-:-:S14]  /*1ef0*/  DSETP.NAN.AND P0, PT, R10, R10, PT ;  /* 0x0000000a0a00722a */ /* 0x000fdc0003f08000 */
[----:B------:R-:W-:Y:S05]  /*1f00*/  @P0 BRA `(.L_x_34) ;  /* 0x0000000000440947 */ /* 0x000fea0003800000 */
[----:B------:R-:W-:-:S14]  /*1f10*/  DSETP.NAN.AND P0, PT, R8, R8, PT ;  /* 0x000000080800722a */ /* 0x000fdc0003f08000 */
[----:B------:R-:W-:Y:S05]  /*1f20*/  @P0 BRA `(.L_x_35) ;  /* 0x0000000000300947 */ /* 0x000fea0003800000 */
[----:B------:R-:W-:Y:S01]  /*1f30*/  ISETP.NE.AND P0, PT, R17, R24, PT ;  /* 0x000000181100720c */ /* 0x000fe20003f05270 */
[----:B------:R-:W-:Y:S01]  /*1f40*/  IMAD.MOV.U32 R18, RZ, RZ, 0x0 ;  /* 0x00000000ff127424 */ /* 0x000fe200078e00ff */
[----:B------:R-:W-:-:S11]  /*1f50*/  MOV R19, 0xfff80000 ;  /* 0xfff8000000137802 */ /* 0x000fd60000000f00 */
[----:B------:R-:W-:Y:S05]  /*1f60*/  @!P0 BRA `(.L_x_33) ;  /* 0x0000000000348947 */ /* 0x000fea0003800000 */
[----:B------:R-:W-:Y:S02]  /*1f70*/  ISETP.NE.AND P0, PT, R17, 0x7ff00000, PT ;  /* 0x7ff000001100780c */ /* 0x000fe40003f05270 */
[----:B------:R-:W-:Y:S02]  /*1f80*/  LOP3.LUT R19, R11, 0x80000000, R9, 0x48, !PT ;  /* 0x800000000b137812 */ /* 0x000fe400078e4809 */
[----:B------:R-:W-:-:S13]  /*1f90*/  ISETP.EQ.OR P0, PT, R24, RZ, !P0 ;  /* 0x000000ff1800720c */ /* 0x000fda0004702670 */
[----:B------:R-:W-:Y:S01]  /*1fa0*/  @P0 LOP3.LUT R4, R19, 0x7ff00000, RZ, 0xfc, !PT ;  /* 0x7ff0000013040812 */ /* 0x000fe200078efcff */
[----:B------:R-:W-:Y:S02]  /*1fb0*/  @!P0 IMAD.MOV.U32 R18, RZ, RZ, RZ ;  /* 0x000000ffff128224 */ /* 0x000fe400078e00ff */
[----:B------:R-:W-:Y:S02]  /*1fc0*/  @P0 IMAD.MOV.U32 R18, RZ, RZ, RZ ;  /* 0x000000ffff120224 */ /* 0x000fe400078e00ff */
[----:B------:R-:W-:Y:S01]  /*1fd0*/  @P0 IMAD.MOV.U32 R19, RZ, RZ, R4 ;  /* 0x000000ffff130224 */ /* 0x000fe200078e0004 */
[----:B------:R-:W-:Y:S06]  /*1fe0*/  BRA `(.L_x_33) ;  /* 0x0000000000147947 */ /* 0x000fec0003800000 */
.L_x_35:
[----:B------:R-:W-:Y:S01]  /*1ff0*/  LOP3.LUT R19, R9, 0x80000, RZ, 0xfc, !PT ;  /* 0x0008000009137812 */ /* 0x000fe200078efcff */
[----:B------:R-:W-:Y:S01]  /*2000*/  IMAD.MOV.U32 R18, RZ, RZ, R8 ;  /* 0x000000ffff127224 */ /* 0x000fe200078e0008 */
[----:B------:R-:W-:Y:S06]  /*2010*/  BRA `(.L_x_33) ;  /* 0x0000000000087947 */ /* 0x000fec0003800000 */
.L_x_34:
[----:B------:R-:W-:Y:S02]  /*2020*/  LOP3.LUT R19, R11, 0x80000, RZ, 0xfc, !PT ;  /* 0x000800000b137812 */ /* 0x000fe400078efcff */
[----:B------:R-:W-:-:S07]  /*2030*/  MOV R18, R10 ;  /* 0x0000000a00127202 */ /* 0x000fce0000000f00 */
.L_x_33:
[----:B------:R-:W-:Y:S05]  /*2040*/  BSYNC.RECONVERGENT B1 ;  /* 0x0000000000017941 */ /* 0x000fea0003800200 */
.L_x_31:
[----:B------:R-:W-:Y:S02]  /*2050*/  IMAD.MOV.U32 R15, RZ, RZ, 0x0 ;  /* 0x00000000ff0f7424 */ /* 0x000fe400078e00ff */
[----:B------:R-:W-:Y:S02]  /*2060*/  IMAD.MOV.U32 R4, RZ, RZ, R18 ;  /* 0x000000ffff047224 */ /* 0x000fe400078e0012 */
[----:B------:R-:W-:Y:S01]  /*2070*/  IMAD.MOV.U32 R5, RZ, RZ, R19 ;  /* 0x000000ffff057224 */ /* 0x000fe200078e0013 */
[----:B------:R-:W-:Y:S06]  /*2080*/  RET.REL.NODEC R14 `(_Z13MandelbrotSetPjjjddd) ;  /* 0xffffffdc0edc7950 */ /* 0x000fec0003c3ffff */
.L_x_36:
[----:B------:R-:W-:-:S00]  /*2090*/  BRA `(.L_x_36) ;  /* 0xfffffffc00fc7947 */ /* 0x000fc0000383ffff */
[----:B------:R-:W-:-:S00]  /*20a0*/  NOP ;  /* 0x0000000000007918 */ /* 0x000fc00000000000 */
        /* <DEDUP_REMOVED lines=13> */
.L_x_73:


//--------------------- .text._Z13MandelbrotSetPhjjddd --------------------------
	.section	.text._Z13MandelbrotSetPhjjddd,"ax",@progbits
	.align	128
        .global         _Z13MandelbrotSetPhjjddd
        .type           _Z13MandelbrotSetPhjjddd,@function
        .size           _Z13MandelbrotSetPhjjddd,(.L_x_75 - _Z13MandelbrotSetPhjjddd)
        .other          _Z13MandelbrotSetPhjjddd,@"STO_CUDA_ENTRY STV_DEFAULT"
_Z13MandelbrotSetPhjjddd:
.text._Z13MandelbrotSetPhjjddd:
        /* <DEDUP_REMOVED lines=27> */
[----:B------:R-:W-:Y:S01]  /*01b0*/  MOV R11, R7 ;  /* 0x00000007000b7202 */ /* 0x000fe20000000f00 */
[----:B------:R-:W-:Y:S01]  /*01c0*/  IMAD.MOV.U32 R8, RZ, RZ, RZ ;  /* 0x000000ffff087224 */ /* 0x000fe200078e00ff */
[----:B------:R-:W-:Y:S01]  /*01d0*/  MOV R14, 0x200 ;  /* 0x00000200000e7802 */ /* 0x000fe20000000f00 */
[----:B------:R-:W-:-:S07]  /*01e0*/  IMAD.MOV.U32 R9, RZ, RZ, 0x40080000 ;  /* 0x40080000ff097424 */ /* 0x000fce00078e00ff */
[----:B------:R-:W-:Y:S05]  /*01f0*/  CALL.REL.NOINC `($__internal_3_$__cuda_sm20_div_rn_f64_full) ;  /* 0x0000001400807944 */ /* 0x000fea0003c00000 */
[----:B------:R-:W-:Y:S02]  /*0200*/  IMAD.MOV.U32 R2, RZ, RZ, R4 ;  /* 0x000000ffff027224 */ /* 0x000fe400078e0004 */
[----:B------:R-:W-:-:S07]  /*0210*/  IMAD.MOV.U32 R3, RZ, RZ, R5 ;  /* 0x000000ffff037224 */ /* 0x000fce00078e0005 */
.L_x_37:
[----:B------:R-:W0:Y:S01]  /*0220*/  LDCU UR4, c[0x0][0x38c] ;  /* 0x00007180ff0477ac */ /* 0x000e220008000800 */
[----:B------:R-:W-:Y:S01]  /*0230*/  MOV R9, R3 ;  /* 0x0000000300097202 */ /* 0x000fe20000000f00 */
[----:B------:R-:W-:Y:S01]  /*0240*/  IMAD.MOV.U32 R11, RZ, RZ, R2 ;  /* 0x000000ffff0b7224 */ /* 0x000fe200078e0002 */
        /* <DEDUP_REMOVED lines=11> */
[----:B------:R-:W-:-:S04]  /*0300*/  IADD3 R2, PT, PT, R11, 0x300402, RZ ;  /* 0x003004020b027810 */ /* 0x000fc80007ffe0ff */
[----:B------:R-:W-:Y:S02]  /*0310*/  FSETP.GEU.AND P0, PT, |R2|, 5.8789094863358348022e-39, PT ;  /* 0x004004020200780b */ /* 0x000fe40003f0e200 */
        /* <DEDUP_REMOVED lines=9> */
[----:B------:R-:W-:Y:S05]  /*03b0*/  CALL.REL.NOINC `($__internal_2_$__cuda_sm20_dblrcp_rn_slowpath_v3) ;  /* 0x0000001000647944 */ /* 0x000fea0003c00000 */
.L_x_39:
[----:B------:R-:W-:Y:S05]  /*03c0*/  BSYNC.RECONVERGENT B0 ;  /* 0x0000000000007941 */ /* 0x000fea0003800200 */
.L_x_38:
        /* <DEDUP_REMOVED lines=8> */
[----:B0-----:R-:W-:-:S06]  /*0450*/  VIADD R2, R11, 0xffffffe ;  /* 0x0ffffffe0b027836 */ /* 0x001fcc0000000000 */
[----:B------:R0:W1:Y:S02]  /*0460*/  F2I.FTZ.U32.TRUNC.NTZ R3, R2 ;  /* 0x0000000200037305 */ /* 0x000064000021f000 */
[----:B0-----:R-:W-:Y:S02]  /*0470*/  IMAD.MOV.U32 R2, RZ, RZ, RZ ;  /* 0x000000ffff027224 */ /* 0x001fe400078e00ff */
[----:B-1----:R-:W-:-:S04]  /*0480*/  IMAD.MOV R13, RZ, RZ, -R3 ;  /* 0x000000ffff0d7224 */ /* 0x002fc800078e0a03 */
[----:B------:R-:W-:-:S04]  /*0490*/  IMAD R13, R13, UR5, RZ ;  /* 0x000000050d0d7c24 */ /* 0x000fc8000f8e02ff */
[----:B------:R-:W-:-:S06]  /*04a0*/  IMAD.HI.U32 R3, R3, R13, R2 ;  /* 0x0000000d03037227 */ /* 0x000fcc00078e0002 */
[----:B------:R-:W-:-:S05]  /*04b0*/  IMAD.HI.U32 R10, R3, R0, RZ ;  /* 0x00000000030a7227 */ /* 0x000fca00078e00ff */
[----:B------:R-:W-:-:S05]  /*04c0*/  IADD3 R3, PT, PT, -R10, RZ, RZ ;  /* 0x000000ff0a037210 */ /* 0x000fca0007ffe1ff */
[----:B------:R-:W-:Y:S02]  /*04d0*/  IMAD R12, R3, UR5, R0 ;  /* 0x00000005030c7c24 */ /* 0x000fe4000f8e0200 */
[----:B------:R-:W0:Y:S03]  /*04e0*/  LDC.64 R2, c[0x0][0x3a0] ;  /* 0x0000e800ff027b82 */ /* 0x000e260000000a00 */
[----:B------:R-:W-:-:S13]  /*04f0*/  ISETP.GE.U32.AND P0, PT, R12, UR5, PT ;  /* 0x000000050c007c0c */ /* 0x000fda000bf06070 */
[----:B------:R-:W-:Y:S02]  /*0500*/  @P0 VIADD R12, R12, -UR5 ;  /* 0x800000050c0c0c36 */ /* 0x000fe40008000000 */
[----:B------:R-:W-:-:S03]  /*0510*/  @P0 VIADD R10, R10, 0x1 ;  /* 0x000000010a0a0836 */ /* 0x000fc60000000000 */
[----:B------:R-:W-:Y:S01]  /*0520*/  ISETP.GE.U32.AND P1, PT, R12, UR5, PT ;  /* 0x000000050c007c0c */ /* 0x000fe2000bf26070 */
[----:B0-----:R-:W-:-:S08]  /*0530*/  DFMA R12, R14, -R2, 1 ;  /* 0x3ff000000e0c742b */ /* 0x001fd00000000802 */
[----:B------:R-:W-:-:S04]  /*0540*/  DFMA R16, R12, R12, R12 ;  /* 0x0000000c0c10722b */ /* 0x000fc8000000000c */
[----:B------:R-:W-:Y:S01]  /*0550*/  @P1 VIADD R10, R10, 0x1 ;  /* 0x000000010a0a1836 */ /* 0x000fe20000000000 */
[----:B------:R-:W-:-:S04]  /*0560*/  @!P2 LOP3.LUT R10, RZ, UR5, RZ, 0x33, !PT ;  /* 0x00000005ff0aac12 */ /* 0x000fc8000f8e33ff */
[----:B------:R-:W-:Y:S01]  /*0570*/  IADD3 R11, PT, PT, -R10, RZ, RZ ;  /* 0x000000ff0a0b7210 */ /* 0x000fe20007ffe1ff */
[----:B------:R-:W-:-:S04]  /*0580*/  DFMA R16, R14, R16, R14 ;  /* 0x000000100e10722b */ /* 0x000fc8000000000e */
[----:B------:R-:W-:Y:S02]  /*0590*/  IMAD R18, R11, UR5, R0 ;  /* 0x000000050b127c24 */ /* 0x000fe4000f8e0200 */
[----:B------:R-:W-:Y:S02]  /*05a0*/  I2F.F64.U32 R10, R10 ;  /* 0x0000000a000a7312 */ /* 0x000fe40000201800 */
[----:B------:R-:W-:-:S06]  /*05b0*/  DFMA R14, R16, -R2, 1 ;  /* 0x3ff00000100e742b */ /* 0x000fcc0000000802 */
[----:B------:R-:W0:Y:S02]  /*05c0*/  I2F.F64.U32 R12, R18 ;  /* 0x00000012000c7312 */ /* 0x000e240000201800 */
        /* <DEDUP_REMOVED lines=18> */
[----:B------:R-:W-:Y:S05]  /*06f0*/  CALL.REL.NOINC `($__internal_3_$__cuda_sm20_div_rn_f64_full) ;  /* 0x0000001000407944 */ /* 0x000fea0003c00000 */
[----:B------:R-:W-:Y:S01]  /*0700*/  MOV R2, R4 ;  /* 0x0000000400027202 */ /* 0x000fe20000000f00 */
[----:B------:R-:W-:-:S07]  /*0710*/  IMAD.MOV.U32 R3, RZ, RZ, R5 ;  /* 0x000000ffff037224 */ /* 0x000fce00078e0005 */
.L_x_41:
[----:B------:R-:W-:Y:S05]  /*0720*/  BSYNC.RECONVERGENT B0 ;  /* 0x0000000000007941 */ /* 0x000fea0003800200 */
.L_x_40:
[----:B------:R-:W0:Y:S01]  /*0730*/  LDCU UR6, c[0x0][0x3a4] ;  /* 0x00007480ff0677ac */ /* 0x000e220008000800 */
[----:B------:R-:W1:Y:S01]  /*0740*/  LDC.64 R8, c[0x0][0x3a0] ;  /* 0x0000e800ff087b82 */ /* 0x000e620000000a00 */
[----:B------:R-:W-:Y:S01]  /*0750*/  IMAD.MOV.U32 R4, RZ, RZ, 0x1 ;  /* 0x00000001ff047424 */ /* 0x000fe200078e00ff */
[----:B------:R-:W-:Y:S01]  /*0760*/  FSETP.GEU.AND P1, PT, |R7|, 6.5827683646048100446e-37, PT ;  /* 0x036000000700780b */ /* 0x000fe20003f2e200 */
[----:B------:R-:W2:Y:S01]  /*0770*/  LDCU.64 UR4, c[0x0][0x390] ;  /* 0x00007200ff0477ac */ /* 0x000ea20008000a00 */
[----:B------:R-:W-:Y:S01]  /*0780*/  BSSY.RECONVERGENT B0, `(.L_x_42) ;  /* 0x0000015000007945 */ /* 0x000fe20003800200 */
        /* <DEDUP_REMOVED lines=16> */
[----:B------:R-:W-:Y:S01]  /*0890*/  IMAD.MOV.U32 R11, RZ, RZ, R7 ;  /* 0x000000ffff0b7224 */ /* 0x000fe200078e0007 */
[----:B0-----:R-:W-:Y:S01]  /*08a0*/  MOV R8, UR4 ;  /* 0x0000000400087c02 */ /* 0x001fe20008000f00 */
[----:B------:R-:W-:-:S07]  /*08b0*/  IMAD.U32 R9, RZ, RZ, UR5 ;  /* 0x00000005ff097e24 */ /* 0x000fce000f8e00ff */
[----:B------:R-:W-:Y:S05]  /*08c0*/  CALL.REL.NOINC `($__internal_3_$__cuda_sm20_div_rn_f64_full) ;  /* 0x0000000c00cc7944 */ /* 0x000fea0003c00000 */
.L_x_43:
[----:B------:R-:W-:Y:S05]  /*08d0*/  BSYNC.RECONVERGENT B0 ;  /* 0x0000000000007941 */ /* 0x000fea0003800200 */
.L_x_42:
[----:B------:R-:W0:Y:S01]  /*08e0*/  LDCU.64 UR6, c[0x0][0x398] ;  /* 0x00007300ff0677ac */ /* 0x000e220008000a00 */
[----:B------:R-:W-:Y:S01]  /*08f0*/  BSSY.RECONVERGENT B0, `(.L_x_44) ;  /* 0x00000be000007945 */ /* 0x000fe20003800200 */
[----:B------:R-:W-:Y:S02]  /*0900*/  IMAD.MOV.U32 R6, RZ, RZ, RZ ;  /* 0x000000ffff067224 */ /* 0x000fe400078e00ff */
[----:B------:R-:W-:Y:S01]  /*0910*/  IMAD.MOV.U32 R10, RZ, RZ, R2 ;  /* 0x000000ffff0a7224 */ /* 0x000fe200078e0002 */
[----:B------:R-:W1:Y:S01]  /*0920*/  LDCU.64 UR4, c[0x0][0x358] ;  /* 0x00006b00ff0477ac */ /* 0x000e620008000a00 */
[----:B------:R-:W-:Y:S01]  /*0930*/  IMAD.MOV.U32 R11, RZ, RZ, R3 ;  /* 0x000000ffff0b7224 */ /* 0x000fe200078e0003 */
[----:B0-----:R-:W-:-:S10]  /*0940*/  DADD R4, R4, UR6 ;  /* 0x0000000604047e29 */ /* 0x001fd40008000000 */
[----:B------:R-:W-:Y:S01]  /*0950*/  MOV R8, R4 ;  /* 0x0000000400087202 */ /* 0x000fe20000000f00 */
[----:B-1----:R-:W-:-:S07]  /*0960*/  IMAD.MOV.U32 R9, RZ, RZ, R5 ;  /* 0x000000ffff097224 */ /* 0x002fce00078e0005 */
.L_x_61:
        /* <DEDUP_REMOVED lines=140> */
[----:B------:R-:W-:Y:S01]  /*1230*/  VIADD R6, R6, 0x10 ;  /* 0x0000001006067836 */ /* 0x000fe20000000000 */
[----:B------:R-:W-:Y:S02]  /*1240*/  DADD R8, R10, R10 ;  /* 0x000000000a087229 */ /* 0x000fe4000000000a */
[----:B------:R-:W-:Y:S02]  /*1250*/  DADD R10, R14, -R16 ;  /* 0x000000000e0a7229 */ /* 0x000fe40000000810 */
[----:B------:R-:W-:-:S04]  /*1260*/  ISETP.NE.AND P0, PT, R6, 0x400, PT ;  /* 0x000004000600780c */ /* 0x000fc80003f05270 */
[----:B------:R-:W-:Y:S02]  /*1270*/  DFMA R8, R12, R8, R4 ;  /* 0x000000080c08722b */ /* 0x000fe40000000004 */
[----:B------:R-:W-:-:S07]  /*1280*/  DADD R10, R2, R10 ;  /* 0x00000000020a7229 */ /* 0x000fce000000000a */
[----:B------:R-:W-:Y:S05]  /*1290*/  @P0 BRA `(.L_x_61) ;  /* 0xfffffff400b40947 */ /* 0x000fea000383ffff */
[----:B------:R-:W0:Y:S02]  /*12a0*/  LDCU.64 UR6, c[0x0][0x380] ;  /* 0x00007000ff0677ac */ /* 0x000e240008000a00 */
[----:B0-----:R-:W-:Y:S01]  /*12b0*/  IADD3 R2, P0, PT, R0, UR6, RZ ;  /* 0x0000000600027c10 */ /* 0x001fe2000ff1e0ff */
[----:B------:R-:W-:-:S04]  /*12c0*/  IMAD.MOV.U32 R0, RZ, RZ, 0xff ;  /* 0x000000ffff007424 */ /* 0x000fc800078e00ff */
[----:B------:R-:W-:-:S05]  /*12d0*/  IMAD.X R3, RZ, RZ, UR7, P0 ;  /* 0x00000007ff037e24 */ /* 0x000fca00080e06ff */
[----:B------:R-:W-:Y:S01]  /*12e0*/  STG.E.U8 desc[UR4][R2.64], R0 ;  /* 0x0000000002007986 */ /* 0x000fe2000c101104 */
[----:B------:R-:W-:Y:S05]  /*12f0*/  EXIT ;  /* 0x000000000000794d */ /* 0x000fea0003800000 */
.L_x_60:
[----:B------:R-:W-:Y:S01]  /*1300*/  IADD3 R6, PT, PT, R6, 0xf, RZ ;  /* 0x0000000f06067810 */ /* 0x000fe20007ffe0ff */
[----:B------:R-:W-:Y:S06]  /*1310*/  BRA `(.L_x_45) ;  /* 0x00000000006c7947 */ /* 0x000fec0003800000 */
.L_x_59:
[----:B------:R-:W-:Y:S01]  /*1320*/  VIADD R6, R6, 0xe ;  /* 0x0000000e06067836 */ /* 0x000fe20000000000 */
[----:B------:R-:W-:Y:S06]  /*1330*/  BRA `(.L_x_45) ;  /* 0x0000000000647947 */ /* 0x000fec0003800000 */
.L_x_58:
[----:B------:R-:W-:Y:S01]  /*1340*/  VIADD R6, R6, 0xd ;  /* 0x0000000d06067836 */ /* 0x000fe20000000000 */
[----:B------:R-:W-:Y:S06]  /*1350*/  BRA `(.L_x_45) ;  /* 0x00000000005c7947 */ /* 0x000fec0003800000 */
.L_x_57:
[----:B------:R-:W-:Y:S01]  /*1360*/  VIADD R6, R6, 0xc ;  /* 0x0000000c06067836 */ /* 0x000fe20000000000 */
[----:B------:R-:W-:Y:S06]  /*1370*/  BRA `(.L_x_45) ;  /* 0x0000000000547947 */ /* 0x000fec0003800000 */
.L_x_56:
[----:B------:R-:W-:Y:S01]  /*1380*/  VIADD R6, R6, 0xb ;  /* 0x0000000b06067836 */ /* 0x000fe20000000000 */
[----:B------:R-:W-:Y:S06]  /*1390*/  BRA `(.L_x_45) ;  /* 0x00000000004c7947 */ /* 0x000fec0003800000 */
.L_x_55:
[----:B------:R-:W-:Y:S01]  /*13a0*/  IADD3 R6, PT, PT, R6, 0xa, RZ ;  /* 0x0000000a06067810 */ /* 0x000fe20007ffe0ff */
[----:B------:R-:W-:Y:S06]  /*13b0*/  BRA `(.L_x_45) ;  /* 0x0000000000447947 */ /* 0x000fec0003800000 */
.L_x_54:
[----:B------:R-:W-:Y:S01]  /*13c0*/  VIADD R6, R6, 0x9 ;  /* 0x0000000906067836 */ /* 0x000fe20000000000 */
[----:B------:R-:W-:Y:S06]  /*13d0*/  BRA `(.L_x_45) ;  /* 0x00000000003c7947 */ /* 0x000fec0003800000 */
.L_x_53:
[----:B------:R-:W-:Y:S01]  /*13e0*/  VIADD R6, R6, 0x8 ;  /* 0x0000000806067836 */ /* 0x000fe20000000000 */
[----:B------:R-:W-:Y:S06]  /*13f0*/  BRA `(.L_x_45) ;  /* 0x0000000000347947 */ /* 0x000fec0003800000 */
.L_x_52:
[----:B------:R-:W-:Y:S01]  /*1400*/  VIADD R6, R6, 0x7 ;  /* 0x0000000706067836 */ /* 0x000fe20000000000 */
[----:B------:R-:W-:Y:S06]  /*1410*/  BRA `(.L_x_45) ;  /* 0x00000000002c7947 */ /* 0x000fec0003800000 */
.L_x_51:
[----:B------:R-:W-:Y:S01]  /*1420*/  VIADD R6, R6, 0x6 ;  /* 0x0000000606067836 */ /* 0x000fe20000000000 */
[----:B------:R-:W-:Y:S06]  /*1430*/  BRA `(.L_x_45) ;  /* 0x0000000000247947 */ /* 0x000fec0003800000 */
.L_x_50:
[----:B------:R-:W-:Y:S01]  /*1440*/  IADD3 R6, PT, PT, R6, 0x5, RZ ;  /* 0x0000000506067810 */ /* 0x000fe20007ffe0ff */
[----:B------:R-:W-:Y:S06]  /*1450*/  BRA `(.L_x_45) ;  /* 0x00000000001c7947 */ /* 0x000fec0003800000 */
.L_x_49:
[----:B------:R-:W-:Y:S01]  /*1460*/  VIADD R6, R6, 0x4 ;  /* 0x0000000406067836 */ /* 0x000fe20000000000 */
[----:B------:R-:W-:Y:S06]  /*1470*/  BRA `(.L_x_45) ;  /* 0x0000000000147947 */ /* 0x000fec0003800000 */
.L_x_48:
[----:B------:R-:W-:Y:S01]  /*1480*/  VIADD R6, R6, 0x3 ;  /* 0x0000000306067836 */ /* 0x000fe20000000000 */
[----:B------:R-:W-:Y:S06]  /*1490*/  BRA `(.L_x_45) ;  /* 0x00000000000c7947 */ /* 0x000fec0003800000 */
.L_x_47:
[----:B------:R-:W-:Y:S01]  /*14a0*/  VIADD R6, R6, 0x2 ;  /* 0x0000000206067836 */ /* 0x000fe20000000000 */
[----:B------:R-:W-:Y:S06]  /*14b0*/  BRA `(.L_x_45) ;  /* 0x0000000000047947 */ /* 0x000fec0003800000 */
.L_x_46:
[----:B------:R-:W-:-:S07]  /*14c0*/  VIADD R6, R6, 0x1 ;  /* 0x0000000106067836 */ /* 0x000fce0000000000 */
.L_x_45:
[----:B------:R-:W-:Y:S05]  /*14d0*/  BSYNC.RECONVERGENT B0 ;  /* 0x0000000000007941 */ /* 0x000fea0003800200 */
.L_x_44:
[----:B------:R-:W0:Y:S01]  /*14e0*/  LDCU.64 UR6, c[0x0][0x380] ;  /* 0x00007000ff0677ac */ /* 0x000e220008000a00 */
[----:B------:R-:W-:-:S05]  /*14f0*/  IMAD R6, R6, 0xff, RZ ;  /* 0x000000ff06067824 */ /* 0x000fca00078e02ff */
[----:B------:R-:W-:Y:S02]  /*1500*/  SHF.R.U32.HI R5, RZ, 0xa, R6 ;  /* 0x0000000aff057819 */ /* 0x000fe40000011606 */
[----:B0-----:R-:W-:-:S04]  /*1510*/  IADD3 R2, P0, PT, R0, UR6, RZ ;  /* 0x0000000600027c10 */ /* 0x001fc8000ff1e0ff */
[----:B------:R-:W-:-:S05]  /*1520*/  IADD3.X R3, PT, PT, RZ, UR7, RZ, P0, !PT ;  /* 0x00000007ff037c10 */ /* 0x000fca00087fe4ff */
[----:B------:R-:W-:Y:S01]  /*1530*/  STG.E.U8 desc[UR4][R2.64], R5 ;  /* 0x0000000502007986 */ /* 0x000fe2000c101104 */
[----:B------:R-:W-:Y:S05]  /*1540*/  EXIT ;  /* 0x000000000000794d */ /* 0x000fea0003800000 */
        .weak           $__internal_2_$__cuda_sm20_dblrcp_rn_slowpath_v3
        .type           $__internal_2_$__cuda_sm20_dblrcp_rn_slowpath_v3,@function
        .size           $__internal_2_$__cuda_sm20_dblrcp_rn_slowpath_v3,($__internal_3_$__cuda_sm20_div_rn_f64_full - $__internal_2_$__cuda_sm20_dblrcp_rn_slowpath_v3)
$__internal_2_$__cuda_sm20_dblrcp_rn_slowpath_v3:
[----:B------:R-:W-:Y:S01]  /*1550*/  IMAD.MOV.U32 R8, RZ, RZ, R10 ;  /* 0x000000ffff087224 */ /* 0x000fe200078e000a */
[----:B------:R-:W-:Y:S01]  /*1560*/  BSSY.RECONVERGENT B1, `(.L_x_62) ;  /* 0x0000025000017945 */ /* 0x000fe20003800200 */
[----:B------:R-:W-:-:S06]  /*1570*/  IMAD.MOV.U32 R9, RZ, RZ, R11 ;  /* 0x000000ffff097224 */ /* 0x000fcc00078e000b */
        /* <DEDUP_REMOVED lines=10> */
[----:B------:R-:W-:Y:S01]  /*1620*/  IADD3 R11, PT, PT, R9, -0x3fe00000, RZ ;  /* 0xc0200000090b7810 */ /* 0x000fe20007ffe0ff */
[----:B------:R-:W-:-:S03]  /*1630*/  IMAD.MOV.U32 R10, RZ, RZ, R8 ;  /* 0x000000ffff0a7224 */ /* 0x000fc600078e0008 */
[----:B------:R-:W0:Y:S03]  /*1640*/  MUFU.RCP64H R13, R11 ;  /* 0x0000000b000d7308 */ /* 0x000e260000001800 */
        /* <DEDUP_REMOVED lines=10> */
.L_x_65:
[----:B------:R-:W-:Y:S01]  /*16f0*/  DMUL R8, R8, 8.11296384146066816958e+31 ;  /* 0x4690000008087828 */ /* 0x000fe20000000000 */
[----:B------:R-:W-:-:S05]  /*1700*/  IMAD.MOV.U32 R10, RZ, RZ, R12 ;  /* 0x000000ffff0a7224 */ /* 0x000fca00078e000c */
        /* <DEDUP_REMOVED lines=8> */
.L_x_63:
[----:B------:R-:W-:Y:S01]  /*1790*/  LOP3.LUT R11, R9, 0x80000, RZ, 0xfc, !PT ;  /* 0x00080000090b7812 */ /* 0x000fe200078efcff */
[----:B------:R-:W-:-:S07]  /*17a0*/  IMAD.MOV.U32 R10, RZ, RZ, R8 ;  /* 0x000000ffff0a7224 */ /* 0x000fce00078e0008 */
.L_x_64:
[----:B------:R-:W-:Y:S05]  /*17b0*/  BSYNC.RECONVERGENT B1 ;  /* 0x0000000000017941 */ /* 0x000fea0003800200 */
.L_x_62:
[----:B------:R-:W-:Y:S01]  /*17c0*/  IMAD.MOV.U32 R3, RZ, RZ, 0x0 ;  /* 0x00000000ff037424 */ /* 0x000fe200078e00ff */
[----:B------:R-:W-:Y:S01]  /*17d0*/  MOV R8, R10 ;  /* 0x0000000a00087202 */ /* 0x000fe20000000f00 */
[----:B------:R-:W-:Y:S02]  /*17e0*/  IMAD.MOV.U32 R9, RZ, RZ, R11 ;  /* 0x000000ffff097224 */ /* 0x000fe400078e000b */
[----:B------:R-:W-:Y:S05]  /*17f0*/  RET.REL.NODEC R2 `(_Z13MandelbrotSetPhjjddd) ;  /* 0xffffffe802007950 */ /* 0x000fea0003c3ffff */
        .weak           $__internal_3_$__cuda_sm20_div_rn_f64_full
        .type           $__internal_3_$__cuda_sm20_div_rn_f64_full,@function
        .size           $__internal_3_$__cuda_sm20_div_rn_f64_full,(.L_x_75 - $__internal_3_$__cuda_sm20_div_rn_f64_full)
$__internal_3_$__cuda_sm20_div_rn_f64_full:
[C---:B------:R-:W-:Y:S01]  /*1800*/  FSETP.GEU.AND P0, PT, |R9|.reuse, 1.469367938527859385e-39, PT ;  /* 0x001000000900780b */ /* 0x040fe20003f0e200 */
[----:B------:R-:W-:Y:S01]  /*1810*/  BSSY.RECONVERGENT B1, `(.L_x_66) ;  /* 0x0000056000017945 */ /* 0x000fe20003800200 */
[----:B------:R-:W-:Y:S02]  /*1820*/  LOP3.LUT R4, R9, 0x800fffff, RZ, 0xc0, !PT ;  /* 0x800fffff09047812 */ /* 0x000fe400078ec0ff */
[C---:B------:R-:W-:Y:S02]  /*1830*/  FSETP.GEU.AND P2, PT, |R11|.reuse, 1.469367938527859385e-39, PT ;  /* 0x001000000b00780b */ /* 0x040fe40003f4e200 */
[----:B------:R-:W-:Y:S01]  /*1840*/  LOP3.LUT R5, R4, 0x3ff00000, RZ, 0xfc, !PT ;  /* 0x3ff0000004057812 */ /* 0x000fe200078efcff */
[----:B------:R-:W-:Y:S01]  /*1850*/  IMAD.MOV.U32 R4, RZ, RZ, R8 ;  /* 0x000000ffff047224 */ /* 0x000fe200078e0008 */
[----:B------:R-:W-:Y:S02]  /*1860*/  MOV R18, 0x1 ;  /* 0x0000000100127802 */ /* 0x000fe40000000f00 */
        /* <DEDUP_REMOVED lines=36> */
[----:B------:R-:W-:Y:S01]  /*1ab0*/  SEL R11, R16, 0x63400000, !P0 ;  /* 0x63400000100b7807 */ /* 0x000fe20004000000 */
[----:B------:R-:W-:-:S04]  /*1ac0*/  IMAD.MOV.U32 R16, RZ, RZ, RZ ;  /* 0x000000ffff107224 */ /* 0x000fc800078e00ff */
[----:B------:R-:W-:-:S05]  /*1ad0*/  IMAD.IADD R10, R10, 0x1, -R11 ;  /* 0x000000010a0a7824 */ /* 0x000fca00078e0a0b */
[----:B------:R-:W-:-:S06]  /*1ae0*/  IADD3 R17, PT, PT, R10, 0x7fe00000, RZ ;  /* 0x7fe000000a117810 */ /* 0x000fcc0007ffe0ff */
        /* <DEDUP_REMOVED lines=10> */
[----:B------:R-:W-:Y:S01]  /*1b90*/  MOV R4, RZ ;  /* 0x000000ff00047202 */ /* 0x000fe20000000f00 */
[----:B------:R-:W-:-:S05]  /*1ba0*/  DMUL.RP R16, R22, R16 ;  /* 0x0000001016107228 */ /* 0x000fca0000008000 */
[----:B------:R-:W-:-:S05]  /*1bb0*/  DFMA R4, R18, -R4, R22 ;  /* 0x800000041204722b */ /* 0x000fca0000000016 */
[----:B------:R-:W-:Y:S02]  /*1bc0*/  LOP3.LUT R9, R17, R9, RZ, 0x3c, !PT ;  /* 0x0000000911097212 */ /* 0x000fe400078e3cff */
[----:B------:R-:W-:-:S04]  /*1bd0*/  IADD3 R4, PT, PT, -R10, -0x43300000, RZ ;  /* 0xbcd000000a047810 */ /* 0x000fc80007ffe1ff */
[----:B------:R-:W-:-:S04]  /*1be0*/  FSETP.NEU.AND P0, PT, |R5|, R4, PT ;  /* 0x000000040500720b */ /* 0x000fc80003f0d200 */
[----:B------:R-:W-:Y:S02]  /*1bf0*/  FSEL R18, R16, R18, !P0 ;  /* 0x0000001210127208 */ /* 0x000fe40004000000 */
[----:B------:R-:W-:Y:S01]  /*1c00*/  FSEL R19, R9, R19, !P0 ;  /* 0x0000001309137208 */ /* 0x000fe20004000000 */
[----:B------:R-:W-:Y:S06]  /*1c10*/  BRA `(.L_x_68) ;  /* 0x0000000000547947 */ /* 0x000fec0003800000 */
.L_x_67:
[----:B------:R-:W-:-:S14]  /*1c20*/  DSETP.NAN.AND P0, PT, R10, R10, PT ;  /* 0x0000000a0a00722a */ /* 0x000fdc0003f08000 */
[----:B------:R-:W-:Y:S05]  /*1c30*/  @P0 BRA `(.L_x_69) ;  /* 0x0000000000440947 */ /* 0x000fea0003800000 */
[----:B------:R-:W-:-:S14]  /*1c40*/  DSETP.NAN.AND P0, PT, R8, R8, PT ;  /* 0x000000080800722a */ /* 0x000fdc0003f08000 */
[----:B------:R-:W-:Y:S05]  /*1c50*/  @P0 BRA `(.L_x_70) ;  /* 0x0000000000300947 */ /* 0x000fea0003800000 */
[----:B------:R-:W-:Y:S01]  /*1c60*/  ISETP.NE.AND P0, PT, R17, R24, PT ;  /* 0x000000181100720c */ /* 0x000fe20003f05270 */
[----:B------:R-:W-:Y:S02]  /*1c70*/  IMAD.MOV.U32 R18, RZ, RZ, 0x0 ;  /* 0x00000000ff127424 */ /* 0x000fe400078e00ff */
[----:B------:R-:W-:-:S10]  /*1c80*/  IMAD.MOV.U32 R19, RZ, RZ, -0x80000 ;  /* 0xfff80000ff137424 */ /* 0x000fd400078e00ff */
[----:B------:R-:W-:Y:S05]  /*1c90*/  @!P0 BRA `(.L_x_68) ;  /* 0x0000000000348947 */ /* 0x000fea0003800000 */
[----:B------:R-:W-:Y:S02]  /*1ca0*/  ISETP.NE.AND P0, PT, R17, 0x7ff00000, PT ;  /* 0x7ff000001100780c */ /* 0x000fe40003f05270 */
[----:B------:R-:W-:Y:S02]  /*1cb0*/  LOP3.LUT R19, R11, 0x80000000, R9, 0x48, !PT ;  /* 0x800000000b137812 */ /* 0x000fe400078e4809 */
[----:B------:R-:W-:-:S13]  /*1cc0*/  ISETP.EQ.OR P0, PT, R24, RZ, !P0 ;  /* 0x000000ff1800720c */ /* 0x000fda0004702670 */
[----:B------:R-:W-:Y:S01]  /*1cd0*/  @P0 LOP3.LUT R4, R19, 0x7ff00000, RZ, 0xfc, !PT ;  /* 0x7ff0000013040812 */ /* 0x000fe200078efcff */
[----:B------:R-:W-:Y:S01]  /*1ce0*/  @!P0 IMAD.MOV.U32 R18, RZ, RZ, RZ ;  /* 0x000000ffff128224 */ /* 0x000fe200078e00ff */
[----:B------:R-:W-:-:S03]  /*1cf0*/  @P0 MOV R18, RZ ;  /* 0x000000ff00120202 */ /* 0x000fc60000000f00 */
[----:B------:R-:W-:Y:S01]  /*1d00*/  @P0 IMAD.MOV.U32 R19, RZ, RZ, R4 ;  /* 0x000000ffff130224 */ /* 0x000fe200078e0004 */
[----:B------:R-:W-:Y:S06]  /*1d10*/  BRA `(.L_x_68) ;  /* 0x0000000000147947 */ /* 0x000fec0003800000 */
.L_x_70:
[----:B------:R-:W-:Y:S01]  /*1d20*/  LOP3.LUT R19, R9, 0x80000, RZ, 0xfc, !PT ;  /* 0x0008000009137812 */ /* 0x000fe200078efcff */
[----:B------:R-:W-:Y:S01]  /*1d30*/  IMAD.MOV.U32 R18, RZ, RZ, R8 ;  /* 0x000000ffff127224 */ /* 0x000fe200078e0008 */
[----:B------:R-:W-:Y:S06]  /*1d40*/  BRA `(.L_x_68) ;  /* 0x0000000000087947 */ /* 0x000fec0003800000 */
.L_x_69:
[----:B------:R-:W-:Y:S01]  /*1d50*/  LOP3.LUT R19, R11, 0x80000, RZ, 0xfc, !PT ;  /* 0x000800000b137812 */ /* 0x000fe200078efcff */
[----:B------:R-:W-:-:S07]  /*1d60*/  IMAD.MOV.U32 R18, RZ, RZ, R10 ;  /* 0x000000ffff127224 */ /* 0x000fce00078e000a */
.L_x_68:
[----:B------:R-:W-:Y:S05]  /*1d70*/  BSYNC.RECONVERGENT B1 ;  /* 0x0000000000017941 */ /* 0x000fea0003800200 */
.L_x_66:
[----:B------:R-:W-:Y:S01]  /*1d80*/  IMAD.MOV.U32 R15, RZ, RZ, 0x0 ;  /* 0x00000000ff0f7424 */ /* 0x000fe200078e00ff */
[----:B------:R-:W-:Y:S01]  /*1d90*/  MOV R4, R18 ;  /* 0x0000001200047202 */ /* 0x000fe20000000f00 */
[----:B------:R-:W-:Y:S02]  /*1da0*/  IMAD.MOV.U32 R5, RZ, RZ, R19 ;  /* 0x000000ffff057224 */ /* 0x000fe400078e0013 */
[----:B------:R-:W-:Y:S05]  /*1db0*/  RET.REL.NODEC R14 `(_Z13MandelbrotSetPhjjddd) ;  /* 0xffffffe00e907950 */ /* 0x000fea0003c3ffff */
.L_x_71:
        /* <DEDUP_REMOVED lines=12> */
.L_x_75:


//--------------------- .nv.shared.reserved.0     --------------------------
	.section	.nv.shared.reserved.0,"aw",@nobits
	.weak		__nv_reservedSMEM_offset_0_alias
	.size		__nv_reservedSMEM_offset_0_alias, 0, 64
	.other		__nv_reservedSMEM_offset_0_alias,@"STO_CUDA_RESERVED_SHARED STV_DEFAULT"
__nv_reservedSMEM_offset_0_alias:
	.zero		0
	.zero		64


//--------------------- .nv.constant0._Z13MandelbrotSetPjjjddd --------------------------
	.section	.nv.constant0._Z13MandelbrotSetPjjjddd,"a",@progbits
	.sectionflags	@""
	.align	4
.nv.constant0._Z13MandelbrotSetPjjjddd:
	.zero		936


//--------------------- .nv.constant0._Z13MandelbrotSetPhjjddd --------------------------
	.section	.nv.constant0._Z13MandelbrotSetPhjjddd,"a",@progbits
	.sectionflags	@""
	.align	4
.nv.constant0._Z13MandelbrotSetPhjjddd:
	.zero		936


//--------------------- SYMBOLS --------------------------

	.type		.nv.reservedSmem.offset0,@object
	.size		.nv.reservedSmem.offset0,0x4
